//
// Generated by NVIDIA NVVM Compiler
//
// Compiler Build ID: CL-36424714
// Cuda compilation tools, release 13.0, V13.0.88
// Based on NVVM 20.0.0
//

.version 9.0
.target sm_100
.address_size 64

	// .globl	_Z14gpuRegionLayerPKfPfS1_PijjjjjjS0_

.visible .entry _Z14gpuRegionLayerPKfPfS1_PijjjjjjS0_(
	.param .u64 .ptr .align 1 _Z14gpuRegionLayerPKfPfS1_PijjjjjjS0__param_0,
	.param .u64 .ptr .align 1 _Z14gpuRegionLayerPKfPfS1_PijjjjjjS0__param_1,
	.param .u64 .ptr .align 1 _Z14gpuRegionLayerPKfPfS1_PijjjjjjS0__param_2,
	.param .u64 .ptr .align 1 _Z14gpuRegionLayerPKfPfS1_PijjjjjjS0__param_3,
	.param .u32 _Z14gpuRegionLayerPKfPfS1_PijjjjjjS0__param_4,
	.param .u32 _Z14gpuRegionLayerPKfPfS1_PijjjjjjS0__param_5,
	.param .u32 _Z14gpuRegionLayerPKfPfS1_PijjjjjjS0__param_6,
	.param .u32 _Z14gpuRegionLayerPKfPfS1_PijjjjjjS0__param_7,
	.param .u32 _Z14gpuRegionLayerPKfPfS1_PijjjjjjS0__param_8,
	.param .u32 _Z14gpuRegionLayerPKfPfS1_PijjjjjjS0__param_9,
	.param .u64 .ptr .align 1 _Z14gpuRegionLayerPKfPfS1_PijjjjjjS0__param_10
)
{
	.reg .pred 	%p<99>;
	.reg .b32 	%r<575>;
	.reg .b32 	%f<368>;
	.reg .b64 	%rd<218>;

	ld.param.u64 	%rd6, [_Z14gpuRegionLayerPKfPfS1_PijjjjjjS0__param_0];
	ld.param.u64 	%rd7, [_Z14gpuRegionLayerPKfPfS1_PijjjjjjS0__param_1];
	ld.param.u32 	%r227, [_Z14gpuRegionLayerPKfPfS1_PijjjjjjS0__param_4];
	ld.param.u32 	%r228, [_Z14gpuRegionLayerPKfPfS1_PijjjjjjS0__param_5];
	ld.param.u32 	%r229, [_Z14gpuRegionLayerPKfPfS1_PijjjjjjS0__param_6];
	ld.param.u32 	%r232, [_Z14gpuRegionLayerPKfPfS1_PijjjjjjS0__param_7];
	ld.param.u32 	%r231, [_Z14gpuRegionLayerPKfPfS1_PijjjjjjS0__param_8];
	ld.param.u32 	%r233, [_Z14gpuRegionLayerPKfPfS1_PijjjjjjS0__param_9];
	ld.param.u64 	%rd5, [_Z14gpuRegionLayerPKfPfS1_PijjjjjjS0__param_10];
	cvta.to.global.u64 	%rd1, %rd7;
	cvta.to.global.u64 	%rd2, %rd6;
	mov.u32 	%r234, %ctaid.x;
	mov.u32 	%r235, %ntid.x;
	mov.u32 	%r236, %tid.x;
	mad.lo.s32 	%r1, %r234, %r235, %r236;
	mov.u32 	%r237, %ctaid.y;
	mov.u32 	%r238, %ntid.y;
	mov.u32 	%r239, %tid.y;
	mad.lo.s32 	%r240, %r237, %r238, %r239;
	mov.u32 	%r241, %ctaid.z;
	mov.u32 	%r242, %ntid.z;
	mov.u32 	%r243, %tid.z;
	mad.lo.s32 	%r3, %r241, %r242, %r243;
	setp.ge.u32 	%p1, %r1, %r229;
	setp.ge.u32 	%p2, %r240, %r232;
	or.pred  	%p3, %p1, %p2;
	setp.ge.u32 	%p4, %r3, %r233;
	or.pred  	%p5, %p3, %p4;
	@%p5 bra 	$L__BB0_52;
	cvta.to.global.u64 	%rd8, %rd5;
	mul.lo.s32 	%r4, %r232, %r229;
	mad.lo.s32 	%r5, %r229, %r240, %r1;
	add.s32 	%r244, %r231, 5;
	mul.lo.s32 	%r6, %r244, %r3;
	add.s32 	%r245, %r6, 4;
	mad.lo.s32 	%r246, %r245, %r4, %r5;
	mul.wide.u32 	%rd9, %r246, 4;
	add.s64 	%rd10, %rd2, %rd9;
	ld.global.f32 	%f48, [%rd10];
	mul.f32 	%f49, %f48, 0fBFB8AA3B;
	ex2.approx.f32 	%f50, %f49;
	add.f32 	%f1, %f50, 0f3F800000;
	mad.lo.s32 	%r247, %r6, %r4, %r5;
	mul.wide.u32 	%rd11, %r247, 4;
	add.s64 	%rd12, %rd2, %rd11;
	ld.global.f32 	%f51, [%rd12];
	mul.f32 	%f52, %f51, 0fBFB8AA3B;
	ex2.approx.f32 	%f53, %f52;
	add.f32 	%f54, %f53, 0f3F800000;
	rcp.rn.f32 	%f55, %f54;
	cvt.rn.f32.u32 	%f56, %r1;
	add.f32 	%f57, %f55, %f56;
	cvt.rn.f32.u32 	%f58, %r227;
	mul.f32 	%f59, %f57, %f58;
	cvt.rn.f32.u32 	%f60, %r229;
	div.rn.f32 	%f2, %f59, %f60;
	add.s32 	%r248, %r247, %r4;
	mul.wide.u32 	%rd13, %r248, 4;
	add.s64 	%rd14, %rd2, %rd13;
	ld.global.f32 	%f61, [%rd14];
	mul.f32 	%f62, %f61, 0fBFB8AA3B;
	ex2.approx.f32 	%f63, %f62;
	add.f32 	%f64, %f63, 0f3F800000;
	rcp.rn.f32 	%f65, %f64;
	cvt.rn.f32.u32 	%f66, %r240;
	add.f32 	%f67, %f65, %f66;
	cvt.rn.f32.u32 	%f68, %r228;
	mul.f32 	%f69, %f67, %f68;
	cvt.rn.f32.u32 	%f70, %r232;
	div.rn.f32 	%f3, %f69, %f70;
	add.s32 	%r249, %r248, %r4;
	mul.wide.u32 	%rd15, %r249, 4;
	add.s64 	%rd16, %rd2, %rd15;
	ld.global.f32 	%f71, [%rd16];
	mul.f32 	%f72, %f71, 0f3FB8AA3B;
	ex2.approx.f32 	%f73, %f72;
	shl.b32 	%r250, %r3, 1;
	mul.wide.u32 	%rd17, %r250, 4;
	add.s64 	%rd18, %rd8, %rd17;
	ld.global.f32 	%f74, [%rd18];
	mul.f32 	%f75, %f73, %f74;
	mul.f32 	%f76, %f75, %f58;
	div.rn.f32 	%f4, %f76, %f60;
	add.s32 	%r251, %r249, %r4;
	mul.wide.u32 	%rd19, %r251, 4;
	add.s64 	%rd20, %rd2, %rd19;
	ld.global.f32 	%f77, [%rd20];
	mul.f32 	%f78, %f77, 0f3FB8AA3B;
	ex2.approx.f32 	%f79, %f78;
	ld.global.f32 	%f80, [%rd18+4];
	mul.f32 	%f81, %f79, %f80;
	mul.f32 	%f82, %f81, %f68;
	div.rn.f32 	%f5, %f82, %f70;
	setp.eq.s32 	%p6, %r231, 0;
	mov.f32 	%f347, 0fFF800000;
	@%p6 bra 	$L__BB0_14;
	and.b32  	%r7, %r231, 15;
	setp.lt.u32 	%p7, %r231, 16;
	mov.b32 	%r498, 0;
	mov.f32 	%f347, 0fFF800000;
	@%p7 bra 	$L__BB0_5;
	and.b32  	%r253, %r231, -16;
	neg.s32 	%r518, %r253;
	add.s32 	%r254, %r6, 6;
	mad.lo.s32 	%r255, %r232, %r254, %r240;
	mad.lo.s32 	%r517, %r229, %r255, %r1;
	add.s32 	%r256, %r6, 7;
	mad.lo.s32 	%r257, %r232, %r256, %r240;
	mad.lo.s32 	%r516, %r229, %r257, %r1;
	add.s32 	%r258, %r6, 8;
	mad.lo.s32 	%r259, %r232, %r258, %r240;
	mad.lo.s32 	%r515, %r229, %r259, %r1;
	add.s32 	%r260, %r6, 9;
	mad.lo.s32 	%r261, %r232, %r260, %r240;
	mad.lo.s32 	%r514, %r229, %r261, %r1;
	add.s32 	%r262, %r6, 10;
	mad.lo.s32 	%r263, %r232, %r262, %r240;
	mad.lo.s32 	%r513, %r229, %r263, %r1;
	add.s32 	%r264, %r6, 11;
	mad.lo.s32 	%r265, %r232, %r264, %r240;
	mad.lo.s32 	%r512, %r229, %r265, %r1;
	add.s32 	%r266, %r6, 12;
	mad.lo.s32 	%r267, %r232, %r266, %r240;
	mad.lo.s32 	%r511, %r229, %r267, %r1;
	add.s32 	%r268, %r6, 13;
	mad.lo.s32 	%r269, %r232, %r268, %r240;
	mad.lo.s32 	%r510, %r229, %r269, %r1;
	add.s32 	%r270, %r6, 14;
	mad.lo.s32 	%r271, %r232, %r270, %r240;
	mad.lo.s32 	%r509, %r229, %r271, %r1;
	add.s32 	%r272, %r6, 15;
	mad.lo.s32 	%r273, %r232, %r272, %r240;
	mad.lo.s32 	%r508, %r229, %r273, %r1;
	add.s32 	%r274, %r6, 16;
	mad.lo.s32 	%r275, %r232, %r274, %r240;
	mad.lo.s32 	%r507, %r229, %r275, %r1;
	add.s32 	%r276, %r6, 17;
	mad.lo.s32 	%r277, %r232, %r276, %r240;
	mad.lo.s32 	%r506, %r229, %r277, %r1;
	add.s32 	%r278, %r6, 18;
	mad.lo.s32 	%r279, %r232, %r278, %r240;
	mad.lo.s32 	%r505, %r229, %r279, %r1;
	add.s32 	%r280, %r6, 19;
	mad.lo.s32 	%r281, %r232, %r280, %r240;
	mad.lo.s32 	%r504, %r229, %r281, %r1;
	add.s32 	%r282, %r6, 20;
	mad.lo.s32 	%r283, %r232, %r282, %r240;
	mad.lo.s32 	%r503, %r229, %r283, %r1;
	add.s32 	%r284, %r6, 5;
	mad.lo.s32 	%r285, %r232, %r284, %r240;
	mad.lo.s32 	%r502, %r229, %r285, %r1;
	mov.f32 	%f347, 0fFF800000;
$L__BB0_4:
	.pragma "nounroll";
	and.b32  	%r498, %r231, -16;
	mul.wide.u32 	%rd21, %r502, 4;
	add.s64 	%rd22, %rd2, %rd21;
	ld.global.f32 	%f86, [%rd22];
	cvt.rzi.s32.f32 	%r286, %f86;
	cvt.rn.f32.s32 	%f87, %r286;
	setp.lt.f32 	%p8, %f347, %f87;
	selp.f32 	%f88, %f87, %f347, %p8;
	mul.wide.u32 	%rd23, %r517, 4;
	add.s64 	%rd24, %rd2, %rd23;
	ld.global.f32 	%f89, [%rd24];
	cvt.rzi.s32.f32 	%r287, %f89;
	cvt.rn.f32.s32 	%f90, %r287;
	setp.lt.f32 	%p9, %f88, %f90;
	selp.f32 	%f91, %f90, %f88, %p9;
	mul.wide.u32 	%rd25, %r516, 4;
	add.s64 	%rd26, %rd2, %rd25;
	ld.global.f32 	%f92, [%rd26];
	cvt.rzi.s32.f32 	%r288, %f92;
	cvt.rn.f32.s32 	%f93, %r288;
	setp.lt.f32 	%p10, %f91, %f93;
	selp.f32 	%f94, %f93, %f91, %p10;
	mul.wide.u32 	%rd27, %r515, 4;
	add.s64 	%rd28, %rd2, %rd27;
	ld.global.f32 	%f95, [%rd28];
	cvt.rzi.s32.f32 	%r289, %f95;
	cvt.rn.f32.s32 	%f96, %r289;
	setp.lt.f32 	%p11, %f94, %f96;
	selp.f32 	%f97, %f96, %f94, %p11;
	mul.wide.u32 	%rd29, %r514, 4;
	add.s64 	%rd30, %rd2, %rd29;
	ld.global.f32 	%f98, [%rd30];
	cvt.rzi.s32.f32 	%r290, %f98;
	cvt.rn.f32.s32 	%f99, %r290;
	setp.lt.f32 	%p12, %f97, %f99;
	selp.f32 	%f100, %f99, %f97, %p12;
	mul.wide.u32 	%rd31, %r513, 4;
	add.s64 	%rd32, %rd2, %rd31;
	ld.global.f32 	%f101, [%rd32];
	cvt.rzi.s32.f32 	%r291, %f101;
	cvt.rn.f32.s32 	%f102, %r291;
	setp.lt.f32 	%p13, %f100, %f102;
	selp.f32 	%f103, %f102, %f100, %p13;
	mul.wide.u32 	%rd33, %r512, 4;
	add.s64 	%rd34, %rd2, %rd33;
	ld.global.f32 	%f104, [%rd34];
	cvt.rzi.s32.f32 	%r292, %f104;
	cvt.rn.f32.s32 	%f105, %r292;
	setp.lt.f32 	%p14, %f103, %f105;
	selp.f32 	%f106, %f105, %f103, %p14;
	mul.wide.u32 	%rd35, %r511, 4;
	add.s64 	%rd36, %rd2, %rd35;
	ld.global.f32 	%f107, [%rd36];
	cvt.rzi.s32.f32 	%r293, %f107;
	cvt.rn.f32.s32 	%f108, %r293;
	setp.lt.f32 	%p15, %f106, %f108;
	selp.f32 	%f109, %f108, %f106, %p15;
	mul.wide.u32 	%rd37, %r510, 4;
	add.s64 	%rd38, %rd2, %rd37;
	ld.global.f32 	%f110, [%rd38];
	cvt.rzi.s32.f32 	%r294, %f110;
	cvt.rn.f32.s32 	%f111, %r294;
	setp.lt.f32 	%p16, %f109, %f111;
	selp.f32 	%f112, %f111, %f109, %p16;
	mul.wide.u32 	%rd39, %r509, 4;
	add.s64 	%rd40, %rd2, %rd39;
	ld.global.f32 	%f113, [%rd40];
	cvt.rzi.s32.f32 	%r295, %f113;
	cvt.rn.f32.s32 	%f114, %r295;
	setp.lt.f32 	%p17, %f112, %f114;
	selp.f32 	%f115, %f114, %f112, %p17;
	mul.wide.u32 	%rd41, %r508, 4;
	add.s64 	%rd42, %rd2, %rd41;
	ld.global.f32 	%f116, [%rd42];
	cvt.rzi.s32.f32 	%r296, %f116;
	cvt.rn.f32.s32 	%f117, %r296;
	setp.lt.f32 	%p18, %f115, %f117;
	selp.f32 	%f118, %f117, %f115, %p18;
	mul.wide.u32 	%rd43, %r507, 4;
	add.s64 	%rd44, %rd2, %rd43;
	ld.global.f32 	%f119, [%rd44];
	cvt.rzi.s32.f32 	%r297, %f119;
	cvt.rn.f32.s32 	%f120, %r297;
	setp.lt.f32 	%p19, %f118, %f120;
	selp.f32 	%f121, %f120, %f118, %p19;
	mul.wide.u32 	%rd45, %r506, 4;
	add.s64 	%rd46, %rd2, %rd45;
	ld.global.f32 	%f122, [%rd46];
	cvt.rzi.s32.f32 	%r298, %f122;
	cvt.rn.f32.s32 	%f123, %r298;
	setp.lt.f32 	%p20, %f121, %f123;
	selp.f32 	%f124, %f123, %f121, %p20;
	mul.wide.u32 	%rd47, %r505, 4;
	add.s64 	%rd48, %rd2, %rd47;
	ld.global.f32 	%f125, [%rd48];
	cvt.rzi.s32.f32 	%r299, %f125;
	cvt.rn.f32.s32 	%f126, %r299;
	setp.lt.f32 	%p21, %f124, %f126;
	selp.f32 	%f127, %f126, %f124, %p21;
	mul.wide.u32 	%rd49, %r504, 4;
	add.s64 	%rd50, %rd2, %rd49;
	ld.global.f32 	%f128, [%rd50];
	cvt.rzi.s32.f32 	%r300, %f128;
	cvt.rn.f32.s32 	%f129, %r300;
	setp.lt.f32 	%p22, %f127, %f129;
	selp.f32 	%f130, %f129, %f127, %p22;
	mul.wide.u32 	%rd51, %r503, 4;
	add.s64 	%rd52, %rd2, %rd51;
	ld.global.f32 	%f131, [%rd52];
	cvt.rzi.s32.f32 	%r301, %f131;
	cvt.rn.f32.s32 	%f132, %r301;
	setp.lt.f32 	%p23, %f130, %f132;
	selp.f32 	%f347, %f132, %f130, %p23;
	add.s32 	%r518, %r518, 16;
	shl.b32 	%r302, %r4, 4;
	add.s32 	%r517, %r517, %r302;
	add.s32 	%r516, %r516, %r302;
	add.s32 	%r515, %r515, %r302;
	add.s32 	%r514, %r514, %r302;
	add.s32 	%r513, %r513, %r302;
	add.s32 	%r512, %r512, %r302;
	add.s32 	%r511, %r511, %r302;
	add.s32 	%r510, %r510, %r302;
	add.s32 	%r509, %r509, %r302;
	add.s32 	%r508, %r508, %r302;
	add.s32 	%r507, %r507, %r302;
	add.s32 	%r506, %r506, %r302;
	add.s32 	%r505, %r505, %r302;
	add.s32 	%r504, %r504, %r302;
	add.s32 	%r503, %r503, %r302;
	add.s32 	%r502, %r502, %r302;
	setp.eq.s32 	%p24, %r518, 0;
	@%p24 bra 	$L__BB0_5;
	bra.uni 	$L__BB0_4;
$L__BB0_5:
	setp.eq.s32 	%p25, %r7, 0;
	@%p25 bra 	$L__BB0_14;
	add.s32 	%r26, %r6, 5;
	and.b32  	%r27, %r231, 7;
	setp.lt.u32 	%p26, %r7, 8;
	@%p26 bra 	$L__BB0_8;
	add.s32 	%r303, %r26, %r498;
	mad.lo.s32 	%r304, %r303, %r4, %r5;
	mul.wide.u32 	%rd53, %r304, 4;
	add.s64 	%rd54, %rd2, %rd53;
	ld.global.f32 	%f134, [%rd54];
	cvt.rzi.s32.f32 	%r305, %f134;
	cvt.rn.f32.s32 	%f135, %r305;
	setp.lt.f32 	%p27, %f347, %f135;
	selp.f32 	%f136, %f135, %f347, %p27;
	add.s32 	%r306, %r304, %r4;
	mul.wide.u32 	%rd55, %r306, 4;
	add.s64 	%rd56, %rd2, %rd55;
	ld.global.f32 	%f137, [%rd56];
	cvt.rzi.s32.f32 	%r307, %f137;
	cvt.rn.f32.s32 	%f138, %r307;
	setp.lt.f32 	%p28, %f136, %f138;
	selp.f32 	%f139, %f138, %f136, %p28;
	add.s32 	%r308, %r306, %r4;
	mul.wide.u32 	%rd57, %r308, 4;
	add.s64 	%rd58, %rd2, %rd57;
	ld.global.f32 	%f140, [%rd58];
	cvt.rzi.s32.f32 	%r309, %f140;
	cvt.rn.f32.s32 	%f141, %r309;
	setp.lt.f32 	%p29, %f139, %f141;
	selp.f32 	%f142, %f141, %f139, %p29;
	add.s32 	%r310, %r308, %r4;
	mul.wide.u32 	%rd59, %r310, 4;
	add.s64 	%rd60, %rd2, %rd59;
	ld.global.f32 	%f143, [%rd60];
	cvt.rzi.s32.f32 	%r311, %f143;
	cvt.rn.f32.s32 	%f144, %r311;
	setp.lt.f32 	%p30, %f142, %f144;
	selp.f32 	%f145, %f144, %f142, %p30;
	add.s32 	%r312, %r310, %r4;
	mul.wide.u32 	%rd61, %r312, 4;
	add.s64 	%rd62, %rd2, %rd61;
	ld.global.f32 	%f146, [%rd62];
	cvt.rzi.s32.f32 	%r313, %f146;
	cvt.rn.f32.s32 	%f147, %r313;
	setp.lt.f32 	%p31, %f145, %f147;
	selp.f32 	%f148, %f147, %f145, %p31;
	add.s32 	%r314, %r312, %r4;
	mul.wide.u32 	%rd63, %r314, 4;
	add.s64 	%rd64, %rd2, %rd63;
	ld.global.f32 	%f149, [%rd64];
	cvt.rzi.s32.f32 	%r315, %f149;
	cvt.rn.f32.s32 	%f150, %r315;
	setp.lt.f32 	%p32, %f148, %f150;
	selp.f32 	%f151, %f150, %f148, %p32;
	add.s32 	%r316, %r314, %r4;
	mul.wide.u32 	%rd65, %r316, 4;
	add.s64 	%rd66, %rd2, %rd65;
	ld.global.f32 	%f152, [%rd66];
	cvt.rzi.s32.f32 	%r317, %f152;
	cvt.rn.f32.s32 	%f153, %r317;
	setp.lt.f32 	%p33, %f151, %f153;
	selp.f32 	%f154, %f153, %f151, %p33;
	add.s32 	%r318, %r316, %r4;
	mul.wide.u32 	%rd67, %r318, 4;
	add.s64 	%rd68, %rd2, %rd67;
	ld.global.f32 	%f155, [%rd68];
	cvt.rzi.s32.f32 	%r319, %f155;
	cvt.rn.f32.s32 	%f156, %r319;
	setp.lt.f32 	%p34, %f154, %f156;
	selp.f32 	%f347, %f156, %f154, %p34;
	add.s32 	%r498, %r498, 8;
$L__BB0_8:
	setp.eq.s32 	%p35, %r27, 0;
	@%p35 bra 	$L__BB0_14;
	and.b32  	%r30, %r231, 3;
	setp.lt.u32 	%p36, %r27, 4;
	@%p36 bra 	$L__BB0_11;
	add.s32 	%r320, %r26, %r498;
	mad.lo.s32 	%r321, %r320, %r4, %r5;
	mul.wide.u32 	%rd69, %r321, 4;
	add.s64 	%rd70, %rd2, %rd69;
	ld.global.f32 	%f158, [%rd70];
	cvt.rzi.s32.f32 	%r322, %f158;
	cvt.rn.f32.s32 	%f159, %r322;
	setp.lt.f32 	%p37, %f347, %f159;
	selp.f32 	%f160, %f159, %f347, %p37;
	add.s32 	%r323, %r321, %r4;
	mul.wide.u32 	%rd71, %r323, 4;
	add.s64 	%rd72, %rd2, %rd71;
	ld.global.f32 	%f161, [%rd72];
	cvt.rzi.s32.f32 	%r324, %f161;
	cvt.rn.f32.s32 	%f162, %r324;
	setp.lt.f32 	%p38, %f160, %f162;
	selp.f32 	%f163, %f162, %f160, %p38;
	add.s32 	%r325, %r323, %r4;
	mul.wide.u32 	%rd73, %r325, 4;
	add.s64 	%rd74, %rd2, %rd73;
	ld.global.f32 	%f164, [%rd74];
	cvt.rzi.s32.f32 	%r326, %f164;
	cvt.rn.f32.s32 	%f165, %r326;
	setp.lt.f32 	%p39, %f163, %f165;
	selp.f32 	%f166, %f165, %f163, %p39;
	add.s32 	%r327, %r325, %r4;
	mul.wide.u32 	%rd75, %r327, 4;
	add.s64 	%rd76, %rd2, %rd75;
	ld.global.f32 	%f167, [%rd76];
	cvt.rzi.s32.f32 	%r328, %f167;
	cvt.rn.f32.s32 	%f168, %r328;
	setp.lt.f32 	%p40, %f166, %f168;
	selp.f32 	%f347, %f168, %f166, %p40;
	add.s32 	%r498, %r498, 4;
$L__BB0_11:
	setp.eq.s32 	%p41, %r30, 0;
	@%p41 bra 	$L__BB0_14;
	add.s32 	%r329, %r498, %r6;
	add.s32 	%r330, %r329, 5;
	mad.lo.s32 	%r331, %r232, %r330, %r240;
	mad.lo.s32 	%r501, %r229, %r331, %r1;
	neg.s32 	%r500, %r30;
$L__BB0_13:
	.pragma "nounroll";
	mul.wide.u32 	%rd77, %r501, 4;
	add.s64 	%rd78, %rd2, %rd77;
	ld.global.f32 	%f169, [%rd78];
	cvt.rzi.s32.f32 	%r332, %f169;
	cvt.rn.f32.s32 	%f170, %r332;
	setp.lt.f32 	%p42, %f347, %f170;
	selp.f32 	%f347, %f170, %f347, %p42;
	add.s32 	%r501, %r501, %r4;
	add.s32 	%r500, %r500, 1;
	setp.ne.s32 	%p43, %r500, 0;
	@%p43 bra 	$L__BB0_13;
$L__BB0_14:
	setp.eq.s32 	%p44, %r231, 0;
	mov.f32 	%f355, 0f00000000;
	@%p44 bra 	$L__BB0_26;
	add.s32 	%r39, %r6, 5;
	and.b32  	%r40, %r231, 7;
	setp.lt.u32 	%p45, %r231, 8;
	mov.b32 	%r519, 0;
	mov.f32 	%f355, 0f00000000;
	@%p45 bra 	$L__BB0_18;
	and.b32  	%r519, %r231, -8;
	neg.s32 	%r530, %r519;
	add.s32 	%r334, %r6, 6;
	mad.lo.s32 	%r335, %r232, %r334, %r240;
	mad.lo.s32 	%r529, %r229, %r335, %r1;
	add.s32 	%r336, %r6, 7;
	mad.lo.s32 	%r337, %r232, %r336, %r240;
	mad.lo.s32 	%r528, %r229, %r337, %r1;
	add.s32 	%r338, %r6, 8;
	mad.lo.s32 	%r339, %r232, %r338, %r240;
	mad.lo.s32 	%r527, %r229, %r339, %r1;
	add.s32 	%r340, %r6, 9;
	mad.lo.s32 	%r341, %r232, %r340, %r240;
	mad.lo.s32 	%r526, %r229, %r341, %r1;
	add.s32 	%r342, %r6, 10;
	mad.lo.s32 	%r343, %r232, %r342, %r240;
	mad.lo.s32 	%r525, %r229, %r343, %r1;
	add.s32 	%r344, %r6, 11;
	mad.lo.s32 	%r345, %r232, %r344, %r240;
	mad.lo.s32 	%r524, %r229, %r345, %r1;
	add.s32 	%r346, %r6, 12;
	mad.lo.s32 	%r347, %r232, %r346, %r240;
	mad.lo.s32 	%r523, %r229, %r347, %r1;
	mad.lo.s32 	%r348, %r232, %r39, %r240;
	mad.lo.s32 	%r522, %r229, %r348, %r1;
	mov.f32 	%f355, 0f00000000;
$L__BB0_17:
	.pragma "nounroll";
	mul.wide.u32 	%rd79, %r522, 4;
	add.s64 	%rd80, %rd2, %rd79;
	ld.global.f32 	%f175, [%rd80];
	sub.f32 	%f176, %f175, %f347;
	mul.f32 	%f177, %f176, 0f3FB8AA3B;
	ex2.approx.f32 	%f178, %f177;
	add.f32 	%f179, %f355, %f178;
	add.s64 	%rd81, %rd1, %rd79;
	st.global.f32 	[%rd81], %f178;
	mul.wide.u32 	%rd82, %r529, 4;
	add.s64 	%rd83, %rd2, %rd82;
	ld.global.f32 	%f180, [%rd83];
	sub.f32 	%f181, %f180, %f347;
	mul.f32 	%f182, %f181, 0f3FB8AA3B;
	ex2.approx.f32 	%f183, %f182;
	add.f32 	%f184, %f179, %f183;
	add.s64 	%rd84, %rd1, %rd82;
	st.global.f32 	[%rd84], %f183;
	mul.wide.u32 	%rd85, %r528, 4;
	add.s64 	%rd86, %rd2, %rd85;
	ld.global.f32 	%f185, [%rd86];
	sub.f32 	%f186, %f185, %f347;
	mul.f32 	%f187, %f186, 0f3FB8AA3B;
	ex2.approx.f32 	%f188, %f187;
	add.f32 	%f189, %f184, %f188;
	add.s64 	%rd87, %rd1, %rd85;
	st.global.f32 	[%rd87], %f188;
	mul.wide.u32 	%rd88, %r527, 4;
	add.s64 	%rd89, %rd2, %rd88;
	ld.global.f32 	%f190, [%rd89];
	sub.f32 	%f191, %f190, %f347;
	mul.f32 	%f192, %f191, 0f3FB8AA3B;
	ex2.approx.f32 	%f193, %f192;
	add.f32 	%f194, %f189, %f193;
	add.s64 	%rd90, %rd1, %rd88;
	st.global.f32 	[%rd90], %f193;
	mul.wide.u32 	%rd91, %r526, 4;
	add.s64 	%rd92, %rd2, %rd91;
	ld.global.f32 	%f195, [%rd92];
	sub.f32 	%f196, %f195, %f347;
	mul.f32 	%f197, %f196, 0f3FB8AA3B;
	ex2.approx.f32 	%f198, %f197;
	add.f32 	%f199, %f194, %f198;
	add.s64 	%rd93, %rd1, %rd91;
	st.global.f32 	[%rd93], %f198;
	mul.wide.u32 	%rd94, %r525, 4;
	add.s64 	%rd95, %rd2, %rd94;
	ld.global.f32 	%f200, [%rd95];
	sub.f32 	%f201, %f200, %f347;
	mul.f32 	%f202, %f201, 0f3FB8AA3B;
	ex2.approx.f32 	%f203, %f202;
	add.f32 	%f204, %f199, %f203;
	add.s64 	%rd96, %rd1, %rd94;
	st.global.f32 	[%rd96], %f203;
	mul.wide.u32 	%rd97, %r524, 4;
	add.s64 	%rd98, %rd2, %rd97;
	ld.global.f32 	%f205, [%rd98];
	sub.f32 	%f206, %f205, %f347;
	mul.f32 	%f207, %f206, 0f3FB8AA3B;
	ex2.approx.f32 	%f208, %f207;
	add.f32 	%f209, %f204, %f208;
	add.s64 	%rd99, %rd1, %rd97;
	st.global.f32 	[%rd99], %f208;
	mul.wide.u32 	%rd100, %r523, 4;
	add.s64 	%rd101, %rd2, %rd100;
	ld.global.f32 	%f210, [%rd101];
	sub.f32 	%f211, %f210, %f347;
	mul.f32 	%f212, %f211, 0f3FB8AA3B;
	ex2.approx.f32 	%f213, %f212;
	add.f32 	%f355, %f209, %f213;
	add.s64 	%rd102, %rd1, %rd100;
	st.global.f32 	[%rd102], %f213;
	add.s32 	%r530, %r530, 8;
	shl.b32 	%r349, %r4, 3;
	add.s32 	%r529, %r529, %r349;
	add.s32 	%r528, %r528, %r349;
	add.s32 	%r527, %r527, %r349;
	add.s32 	%r526, %r526, %r349;
	add.s32 	%r525, %r525, %r349;
	add.s32 	%r524, %r524, %r349;
	add.s32 	%r523, %r523, %r349;
	add.s32 	%r522, %r522, %r349;
	setp.eq.s32 	%p46, %r530, 0;
	@%p46 bra 	$L__BB0_18;
	bra.uni 	$L__BB0_17;
$L__BB0_18:
	setp.eq.s32 	%p47, %r40, 0;
	@%p47 bra 	$L__BB0_26;
	and.b32  	%r87, %r231, 3;
	setp.lt.u32 	%p48, %r40, 4;
	@%p48 bra 	$L__BB0_21;
	add.s32 	%r350, %r39, %r519;
	mad.lo.s32 	%r351, %r350, %r4, %r5;
	mul.wide.u32 	%rd103, %r351, 4;
	add.s64 	%rd104, %rd2, %rd103;
	ld.global.f32 	%f215, [%rd104];
	sub.f32 	%f216, %f215, %f347;
	mul.f32 	%f217, %f216, 0f3FB8AA3B;
	ex2.approx.f32 	%f218, %f217;
	add.f32 	%f219, %f355, %f218;
	add.s64 	%rd105, %rd1, %rd103;
	st.global.f32 	[%rd105], %f218;
	add.s32 	%r352, %r351, %r4;
	mul.wide.u32 	%rd106, %r352, 4;
	add.s64 	%rd107, %rd2, %rd106;
	ld.global.f32 	%f220, [%rd107];
	sub.f32 	%f221, %f220, %f347;
	mul.f32 	%f222, %f221, 0f3FB8AA3B;
	ex2.approx.f32 	%f223, %f222;
	add.f32 	%f224, %f219, %f223;
	add.s64 	%rd108, %rd1, %rd106;
	st.global.f32 	[%rd108], %f223;
	add.s32 	%r353, %r352, %r4;
	mul.wide.u32 	%rd109, %r353, 4;
	add.s64 	%rd110, %rd2, %rd109;
	ld.global.f32 	%f225, [%rd110];
	sub.f32 	%f226, %f225, %f347;
	mul.f32 	%f227, %f226, 0f3FB8AA3B;
	ex2.approx.f32 	%f228, %f227;
	add.f32 	%f229, %f224, %f228;
	add.s64 	%rd111, %rd1, %rd109;
	st.global.f32 	[%rd111], %f228;
	add.s32 	%r354, %r353, %r4;
	mul.wide.u32 	%rd112, %r354, 4;
	add.s64 	%rd113, %rd2, %rd112;
	ld.global.f32 	%f230, [%rd113];
	sub.f32 	%f231, %f230, %f347;
	mul.f32 	%f232, %f231, 0f3FB8AA3B;
	ex2.approx.f32 	%f233, %f232;
	add.f32 	%f355, %f229, %f233;
	add.s64 	%rd114, %rd1, %rd112;
	st.global.f32 	[%rd114], %f233;
	add.s32 	%r519, %r519, 4;
$L__BB0_21:
	setp.eq.s32 	%p49, %r87, 0;
	@%p49 bra 	$L__BB0_26;
	setp.eq.s32 	%p50, %r87, 1;
	@%p50 bra 	$L__BB0_24;
	add.s32 	%r355, %r39, %r519;
	mad.lo.s32 	%r356, %r355, %r4, %r5;
	mul.wide.u32 	%rd115, %r356, 4;
	add.s64 	%rd116, %rd2, %rd115;
	ld.global.f32 	%f235, [%rd116];
	sub.f32 	%f236, %f235, %f347;
	mul.f32 	%f237, %f236, 0f3FB8AA3B;
	ex2.approx.f32 	%f238, %f237;
	add.f32 	%f239, %f355, %f238;
	add.s64 	%rd117, %rd1, %rd115;
	st.global.f32 	[%rd117], %f238;
	add.s32 	%r357, %r356, %r4;
	mul.wide.u32 	%rd118, %r357, 4;
	add.s64 	%rd119, %rd2, %rd118;
	ld.global.f32 	%f240, [%rd119];
	sub.f32 	%f241, %f240, %f347;
	mul.f32 	%f242, %f241, 0f3FB8AA3B;
	ex2.approx.f32 	%f243, %f242;
	add.f32 	%f355, %f239, %f243;
	add.s64 	%rd120, %rd1, %rd118;
	st.global.f32 	[%rd120], %f243;
	add.s32 	%r519, %r519, 2;
$L__BB0_24:
	and.b32  	%r358, %r231, 1;
	setp.eq.b32 	%p51, %r358, 1;
	not.pred 	%p52, %p51;
	@%p52 bra 	$L__BB0_26;
	add.s32 	%r359, %r39, %r519;
	mad.lo.s32 	%r360, %r359, %r4, %r5;
	mul.wide.u32 	%rd121, %r360, 4;
	add.s64 	%rd122, %rd2, %rd121;
	ld.global.f32 	%f244, [%rd122];
	sub.f32 	%f245, %f244, %f347;
	mul.f32 	%f246, %f245, 0f3FB8AA3B;
	ex2.approx.f32 	%f247, %f246;
	add.f32 	%f355, %f355, %f247;
	add.s64 	%rd123, %rd1, %rd121;
	st.global.f32 	[%rd123], %f247;
$L__BB0_26:
	setp.eq.s32 	%p53, %r231, 0;
	mov.f32 	%f367, 0fBF800000;
	mov.f32 	%f365, 0f00000000;
	@%p53 bra 	$L__BB0_51;
	add.s32 	%r92, %r6, 5;
	and.b32  	%r93, %r231, 7;
	setp.lt.u32 	%p54, %r231, 8;
	mov.b32 	%r531, 0;
	@%p54 bra 	$L__BB0_30;
	and.b32  	%r531, %r231, -8;
	neg.s32 	%r542, %r531;
	add.s32 	%r362, %r6, 6;
	mad.lo.s32 	%r363, %r232, %r362, %r240;
	mad.lo.s32 	%r541, %r229, %r363, %r1;
	shl.b32 	%r97, %r4, 3;
	add.s32 	%r364, %r6, 7;
	mad.lo.s32 	%r365, %r232, %r364, %r240;
	mad.lo.s32 	%r540, %r229, %r365, %r1;
	add.s32 	%r366, %r6, 8;
	mad.lo.s32 	%r367, %r232, %r366, %r240;
	mad.lo.s32 	%r539, %r229, %r367, %r1;
	add.s32 	%r368, %r6, 9;
	mad.lo.s32 	%r369, %r232, %r368, %r240;
	mad.lo.s32 	%r538, %r229, %r369, %r1;
	add.s32 	%r370, %r6, 10;
	mad.lo.s32 	%r371, %r232, %r370, %r240;
	mad.lo.s32 	%r537, %r229, %r371, %r1;
	add.s32 	%r372, %r6, 11;
	mad.lo.s32 	%r373, %r232, %r372, %r240;
	mad.lo.s32 	%r536, %r229, %r373, %r1;
	add.s32 	%r374, %r6, 12;
	mad.lo.s32 	%r375, %r232, %r374, %r240;
	mad.lo.s32 	%r535, %r229, %r375, %r1;
	mad.lo.s32 	%r376, %r232, %r92, %r240;
	mad.lo.s32 	%r534, %r229, %r376, %r1;
$L__BB0_29:
	.pragma "nounroll";
	mul.wide.u32 	%rd124, %r534, 4;
	add.s64 	%rd125, %rd1, %rd124;
	ld.global.f32 	%f250, [%rd125];
	div.rn.f32 	%f251, %f250, %f355;
	st.global.f32 	[%rd125], %f251;
	mul.wide.u32 	%rd126, %r541, 4;
	add.s64 	%rd127, %rd1, %rd126;
	ld.global.f32 	%f252, [%rd127];
	div.rn.f32 	%f253, %f252, %f355;
	st.global.f32 	[%rd127], %f253;
	mul.wide.u32 	%rd128, %r540, 4;
	add.s64 	%rd129, %rd1, %rd128;
	ld.global.f32 	%f254, [%rd129];
	div.rn.f32 	%f255, %f254, %f355;
	st.global.f32 	[%rd129], %f255;
	mul.wide.u32 	%rd130, %r539, 4;
	add.s64 	%rd131, %rd1, %rd130;
	ld.global.f32 	%f256, [%rd131];
	div.rn.f32 	%f257, %f256, %f355;
	st.global.f32 	[%rd131], %f257;
	mul.wide.u32 	%rd132, %r538, 4;
	add.s64 	%rd133, %rd1, %rd132;
	ld.global.f32 	%f258, [%rd133];
	div.rn.f32 	%f259, %f258, %f355;
	st.global.f32 	[%rd133], %f259;
	mul.wide.u32 	%rd134, %r537, 4;
	add.s64 	%rd135, %rd1, %rd134;
	ld.global.f32 	%f260, [%rd135];
	div.rn.f32 	%f261, %f260, %f355;
	st.global.f32 	[%rd135], %f261;
	mul.wide.u32 	%rd136, %r536, 4;
	add.s64 	%rd137, %rd1, %rd136;
	ld.global.f32 	%f262, [%rd137];
	div.rn.f32 	%f263, %f262, %f355;
	st.global.f32 	[%rd137], %f263;
	mul.wide.u32 	%rd138, %r535, 4;
	add.s64 	%rd139, %rd1, %rd138;
	ld.global.f32 	%f264, [%rd139];
	div.rn.f32 	%f265, %f264, %f355;
	st.global.f32 	[%rd139], %f265;
	add.s32 	%r542, %r542, 8;
	add.s32 	%r541, %r541, %r97;
	add.s32 	%r540, %r540, %r97;
	add.s32 	%r539, %r539, %r97;
	add.s32 	%r538, %r538, %r97;
	add.s32 	%r537, %r537, %r97;
	add.s32 	%r536, %r536, %r97;
	add.s32 	%r535, %r535, %r97;
	add.s32 	%r534, %r534, %r97;
	setp.eq.s32 	%p55, %r542, 0;
	@%p55 bra 	$L__BB0_30;
	bra.uni 	$L__BB0_29;
$L__BB0_30:
	setp.eq.s32 	%p56, %r93, 0;
	@%p56 bra 	$L__BB0_38;
	and.b32  	%r124, %r231, 3;
	setp.lt.u32 	%p57, %r93, 4;
	@%p57 bra 	$L__BB0_33;
	add.s32 	%r377, %r92, %r531;
	mad.lo.s32 	%r378, %r377, %r4, %r5;
	mul.wide.u32 	%rd140, %r378, 4;
	add.s64 	%rd141, %rd1, %rd140;
	ld.global.f32 	%f266, [%rd141];
	div.rn.f32 	%f267, %f266, %f355;
	st.global.f32 	[%rd141], %f267;
	add.s32 	%r379, %r378, %r4;
	mul.wide.u32 	%rd142, %r379, 4;
	add.s64 	%rd143, %rd1, %rd142;
	ld.global.f32 	%f268, [%rd143];
	div.rn.f32 	%f269, %f268, %f355;
	st.global.f32 	[%rd143], %f269;
	add.s32 	%r380, %r379, %r4;
	mul.wide.u32 	%rd144, %r380, 4;
	add.s64 	%rd145, %rd1, %rd144;
	ld.global.f32 	%f270, [%rd145];
	div.rn.f32 	%f271, %f270, %f355;
	st.global.f32 	[%rd145], %f271;
	add.s32 	%r381, %r380, %r4;
	mul.wide.u32 	%rd146, %r381, 4;
	add.s64 	%rd147, %rd1, %rd146;
	ld.global.f32 	%f272, [%rd147];
	div.rn.f32 	%f273, %f272, %f355;
	st.global.f32 	[%rd147], %f273;
	add.s32 	%r531, %r531, 4;
$L__BB0_33:
	setp.eq.s32 	%p58, %r124, 0;
	@%p58 bra 	$L__BB0_38;
	setp.eq.s32 	%p59, %r124, 1;
	@%p59 bra 	$L__BB0_36;
	add.s32 	%r382, %r92, %r531;
	mad.lo.s32 	%r383, %r382, %r4, %r5;
	mul.wide.u32 	%rd148, %r383, 4;
	add.s64 	%rd149, %rd1, %rd148;
	ld.global.f32 	%f274, [%rd149];
	div.rn.f32 	%f275, %f274, %f355;
	st.global.f32 	[%rd149], %f275;
	add.s32 	%r384, %r383, %r4;
	mul.wide.u32 	%rd150, %r384, 4;
	add.s64 	%rd151, %rd1, %rd150;
	ld.global.f32 	%f276, [%rd151];
	div.rn.f32 	%f277, %f276, %f355;
	st.global.f32 	[%rd151], %f277;
	add.s32 	%r531, %r531, 2;
$L__BB0_36:
	and.b32  	%r385, %r231, 1;
	setp.eq.b32 	%p60, %r385, 1;
	not.pred 	%p61, %p60;
	@%p61 bra 	$L__BB0_38;
	add.s32 	%r386, %r92, %r531;
	mad.lo.s32 	%r387, %r386, %r4, %r5;
	mul.wide.u32 	%rd152, %r387, 4;
	add.s64 	%rd153, %rd1, %rd152;
	ld.global.f32 	%f278, [%rd153];
	div.rn.f32 	%f279, %f278, %f355;
	st.global.f32 	[%rd153], %f279;
$L__BB0_38:
	and.b32  	%r129, %r231, 15;
	setp.lt.u32 	%p62, %r231, 16;
	mov.f32 	%f365, 0f00000000;
	mov.b32 	%r574, -1;
	mov.b32 	%r565, 0;
	@%p62 bra 	$L__BB0_41;
	add.s32 	%r393, %r6, 6;
	mad.lo.s32 	%r394, %r232, %r393, %r240;
	mad.lo.s32 	%r558, %r229, %r394, %r1;
	add.s32 	%r395, %r6, 7;
	mad.lo.s32 	%r396, %r232, %r395, %r240;
	mad.lo.s32 	%r557, %r229, %r396, %r1;
	add.s32 	%r397, %r6, 8;
	mad.lo.s32 	%r398, %r232, %r397, %r240;
	mad.lo.s32 	%r556, %r229, %r398, %r1;
	add.s32 	%r399, %r6, 9;
	mad.lo.s32 	%r400, %r232, %r399, %r240;
	mad.lo.s32 	%r555, %r229, %r400, %r1;
	add.s32 	%r401, %r6, 10;
	mad.lo.s32 	%r402, %r232, %r401, %r240;
	mad.lo.s32 	%r554, %r229, %r402, %r1;
	add.s32 	%r403, %r6, 11;
	mad.lo.s32 	%r404, %r232, %r403, %r240;
	mad.lo.s32 	%r553, %r229, %r404, %r1;
	add.s32 	%r405, %r6, 12;
	mad.lo.s32 	%r406, %r232, %r405, %r240;
	mad.lo.s32 	%r552, %r229, %r406, %r1;
	add.s32 	%r407, %r6, 13;
	mad.lo.s32 	%r408, %r232, %r407, %r240;
	mad.lo.s32 	%r551, %r229, %r408, %r1;
	add.s32 	%r409, %r6, 14;
	mad.lo.s32 	%r410, %r232, %r409, %r240;
	mad.lo.s32 	%r550, %r229, %r410, %r1;
	add.s32 	%r411, %r6, 15;
	mad.lo.s32 	%r412, %r232, %r411, %r240;
	mad.lo.s32 	%r549, %r229, %r412, %r1;
	add.s32 	%r413, %r6, 16;
	mad.lo.s32 	%r414, %r232, %r413, %r240;
	mad.lo.s32 	%r548, %r229, %r414, %r1;
	add.s32 	%r415, %r6, 17;
	mad.lo.s32 	%r416, %r232, %r415, %r240;
	mad.lo.s32 	%r547, %r229, %r416, %r1;
	add.s32 	%r417, %r6, 18;
	mad.lo.s32 	%r418, %r232, %r417, %r240;
	mad.lo.s32 	%r546, %r229, %r418, %r1;
	add.s32 	%r419, %r6, 19;
	mad.lo.s32 	%r420, %r232, %r419, %r240;
	mad.lo.s32 	%r545, %r229, %r420, %r1;
	add.s32 	%r421, %r6, 20;
	mad.lo.s32 	%r422, %r232, %r421, %r240;
	mad.lo.s32 	%r544, %r229, %r422, %r1;
	add.s32 	%r423, %r6, 5;
	mad.lo.s32 	%r424, %r232, %r423, %r240;
	mad.lo.s32 	%r543, %r229, %r424, %r1;
	mov.f32 	%f365, 0f00000000;
	mov.b32 	%r574, -1;
	mov.b32 	%r559, 0;
$L__BB0_40:
	.pragma "nounroll";
	mul.wide.u32 	%rd154, %r543, 4;
	add.s64 	%rd155, %rd1, %rd154;
	ld.global.f32 	%f283, [%rd155];
	setp.gt.f32 	%p63, %f283, %f365;
	selp.f32 	%f284, %f283, %f365, %p63;
	selp.b32 	%r425, %r559, %r574, %p63;
	mul.wide.u32 	%rd156, %r558, 4;
	add.s64 	%rd157, %rd1, %rd156;
	ld.global.f32 	%f285, [%rd157];
	setp.gt.f32 	%p64, %f285, %f284;
	selp.f32 	%f286, %f285, %f284, %p64;
	add.s32 	%r426, %r559, 1;
	selp.b32 	%r427, %r426, %r425, %p64;
	mul.wide.u32 	%rd158, %r557, 4;
	add.s64 	%rd159, %rd1, %rd158;
	ld.global.f32 	%f287, [%rd159];
	setp.gt.f32 	%p65, %f287, %f286;
	selp.f32 	%f288, %f287, %f286, %p65;
	add.s32 	%r428, %r559, 2;
	selp.b32 	%r429, %r428, %r427, %p65;
	mul.wide.u32 	%rd160, %r556, 4;
	add.s64 	%rd161, %rd1, %rd160;
	ld.global.f32 	%f289, [%rd161];
	setp.gt.f32 	%p66, %f289, %f288;
	selp.f32 	%f290, %f289, %f288, %p66;
	add.s32 	%r430, %r559, 3;
	selp.b32 	%r431, %r430, %r429, %p66;
	mul.wide.u32 	%rd162, %r555, 4;
	add.s64 	%rd163, %rd1, %rd162;
	ld.global.f32 	%f291, [%rd163];
	setp.gt.f32 	%p67, %f291, %f290;
	selp.f32 	%f292, %f291, %f290, %p67;
	add.s32 	%r432, %r559, 4;
	selp.b32 	%r433, %r432, %r431, %p67;
	mul.wide.u32 	%rd164, %r554, 4;
	add.s64 	%rd165, %rd1, %rd164;
	ld.global.f32 	%f293, [%rd165];
	setp.gt.f32 	%p68, %f293, %f292;
	selp.f32 	%f294, %f293, %f292, %p68;
	add.s32 	%r434, %r559, 5;
	selp.b32 	%r435, %r434, %r433, %p68;
	mul.wide.u32 	%rd166, %r553, 4;
	add.s64 	%rd167, %rd1, %rd166;
	ld.global.f32 	%f295, [%rd167];
	setp.gt.f32 	%p69, %f295, %f294;
	selp.f32 	%f296, %f295, %f294, %p69;
	add.s32 	%r436, %r559, 6;
	selp.b32 	%r437, %r436, %r435, %p69;
	mul.wide.u32 	%rd168, %r552, 4;
	add.s64 	%rd169, %rd1, %rd168;
	ld.global.f32 	%f297, [%rd169];
	setp.gt.f32 	%p70, %f297, %f296;
	selp.f32 	%f298, %f297, %f296, %p70;
	add.s32 	%r438, %r559, 7;
	selp.b32 	%r439, %r438, %r437, %p70;
	mul.wide.u32 	%rd170, %r551, 4;
	add.s64 	%rd171, %rd1, %rd170;
	ld.global.f32 	%f299, [%rd171];
	setp.gt.f32 	%p71, %f299, %f298;
	selp.f32 	%f300, %f299, %f298, %p71;
	add.s32 	%r440, %r559, 8;
	selp.b32 	%r441, %r440, %r439, %p71;
	mul.wide.u32 	%rd172, %r550, 4;
	add.s64 	%rd173, %rd1, %rd172;
	ld.global.f32 	%f301, [%rd173];
	setp.gt.f32 	%p72, %f301, %f300;
	selp.f32 	%f302, %f301, %f300, %p72;
	add.s32 	%r442, %r559, 9;
	selp.b32 	%r443, %r442, %r441, %p72;
	mul.wide.u32 	%rd174, %r549, 4;
	add.s64 	%rd175, %rd1, %rd174;
	ld.global.f32 	%f303, [%rd175];
	setp.gt.f32 	%p73, %f303, %f302;
	selp.f32 	%f304, %f303, %f302, %p73;
	add.s32 	%r444, %r559, 10;
	selp.b32 	%r445, %r444, %r443, %p73;
	mul.wide.u32 	%rd176, %r548, 4;
	add.s64 	%rd177, %rd1, %rd176;
	ld.global.f32 	%f305, [%rd177];
	setp.gt.f32 	%p74, %f305, %f304;
	selp.f32 	%f306, %f305, %f304, %p74;
	add.s32 	%r446, %r559, 11;
	selp.b32 	%r447, %r446, %r445, %p74;
	mul.wide.u32 	%rd178, %r547, 4;
	add.s64 	%rd179, %rd1, %rd178;
	ld.global.f32 	%f307, [%rd179];
	setp.gt.f32 	%p75, %f307, %f306;
	selp.f32 	%f308, %f307, %f306, %p75;
	add.s32 	%r448, %r559, 12;
	selp.b32 	%r449, %r448, %r447, %p75;
	mul.wide.u32 	%rd180, %r546, 4;
	add.s64 	%rd181, %rd1, %rd180;
	ld.global.f32 	%f309, [%rd181];
	setp.gt.f32 	%p76, %f309, %f308;
	selp.f32 	%f310, %f309, %f308, %p76;
	add.s32 	%r450, %r559, 13;
	selp.b32 	%r451, %r450, %r449, %p76;
	mul.wide.u32 	%rd182, %r545, 4;
	add.s64 	%rd183, %rd1, %rd182;
	ld.global.f32 	%f311, [%rd183];
	setp.gt.f32 	%p77, %f311, %f310;
	selp.f32 	%f312, %f311, %f310, %p77;
	add.s32 	%r452, %r559, 14;
	selp.b32 	%r453, %r452, %r451, %p77;
	mul.wide.u32 	%rd184, %r544, 4;
	add.s64 	%rd185, %rd1, %rd184;
	ld.global.f32 	%f313, [%rd185];
	setp.gt.f32 	%p78, %f313, %f312;
	selp.f32 	%f365, %f313, %f312, %p78;
	add.s32 	%r454, %r559, 15;
	selp.b32 	%r574, %r454, %r453, %p78;
	shl.b32 	%r455, %r4, 4;
	add.s32 	%r558, %r558, %r455;
	add.s32 	%r557, %r557, %r455;
	add.s32 	%r556, %r556, %r455;
	add.s32 	%r555, %r555, %r455;
	add.s32 	%r554, %r554, %r455;
	add.s32 	%r553, %r553, %r455;
	add.s32 	%r552, %r552, %r455;
	add.s32 	%r551, %r551, %r455;
	add.s32 	%r550, %r550, %r455;
	add.s32 	%r549, %r549, %r455;
	add.s32 	%r548, %r548, %r455;
	add.s32 	%r547, %r547, %r455;
	add.s32 	%r546, %r546, %r455;
	add.s32 	%r545, %r545, %r455;
	add.s32 	%r544, %r544, %r455;
	add.s32 	%r543, %r543, %r455;
	add.s32 	%r559, %r559, 16;
	and.b32  	%r565, %r231, -16;
	setp.ne.s32 	%p79, %r559, %r565;
	@%p79 bra 	$L__BB0_40;
$L__BB0_41:
	setp.eq.s32 	%p80, %r129, 0;
	@%p80 bra 	$L__BB0_50;
	add.s32 	%r204, %r6, 5;
	setp.lt.u32 	%p81, %r129, 8;
	@%p81 bra 	$L__BB0_44;
	add.s32 	%r457, %r204, %r565;
	mad.lo.s32 	%r458, %r457, %r4, %r5;
	mul.wide.u32 	%rd186, %r458, 4;
	add.s64 	%rd187, %rd1, %rd186;
	ld.global.f32 	%f315, [%rd187];
	setp.gt.f32 	%p82, %f315, %f365;
	selp.f32 	%f316, %f315, %f365, %p82;
	selp.b32 	%r459, %r565, %r574, %p82;
	add.s32 	%r460, %r565, 1;
	add.s32 	%r461, %r458, %r4;
	mul.wide.u32 	%rd188, %r461, 4;
	add.s64 	%rd189, %rd1, %rd188;
	ld.global.f32 	%f317, [%rd189];
	setp.gt.f32 	%p83, %f317, %f316;
	selp.f32 	%f318, %f317, %f316, %p83;
	selp.b32 	%r462, %r460, %r459, %p83;
	add.s32 	%r463, %r565, 2;
	add.s32 	%r464, %r461, %r4;
	mul.wide.u32 	%rd190, %r464, 4;
	add.s64 	%rd191, %rd1, %rd190;
	ld.global.f32 	%f319, [%rd191];
	setp.gt.f32 	%p84, %f319, %f318;
	selp.f32 	%f320, %f319, %f318, %p84;
	selp.b32 	%r465, %r463, %r462, %p84;
	add.s32 	%r466, %r565, 3;
	add.s32 	%r467, %r464, %r4;
	mul.wide.u32 	%rd192, %r467, 4;
	add.s64 	%rd193, %rd1, %rd192;
	ld.global.f32 	%f321, [%rd193];
	setp.gt.f32 	%p85, %f321, %f320;
	selp.f32 	%f322, %f321, %f320, %p85;
	selp.b32 	%r468, %r466, %r465, %p85;
	add.s32 	%r469, %r565, 4;
	add.s32 	%r470, %r467, %r4;
	mul.wide.u32 	%rd194, %r470, 4;
	add.s64 	%rd195, %rd1, %rd194;
	ld.global.f32 	%f323, [%rd195];
	setp.gt.f32 	%p86, %f323, %f322;
	selp.f32 	%f324, %f323, %f322, %p86;
	selp.b32 	%r471, %r469, %r468, %p86;
	add.s32 	%r472, %r565, 5;
	add.s32 	%r473, %r470, %r4;
	mul.wide.u32 	%rd196, %r473, 4;
	add.s64 	%rd197, %rd1, %rd196;
	ld.global.f32 	%f325, [%rd197];
	setp.gt.f32 	%p87, %f325, %f324;
	selp.f32 	%f326, %f325, %f324, %p87;
	selp.b32 	%r474, %r472, %r471, %p87;
	add.s32 	%r475, %r565, 6;
	add.s32 	%r476, %r473, %r4;
	mul.wide.u32 	%rd198, %r476, 4;
	add.s64 	%rd199, %rd1, %rd198;
	ld.global.f32 	%f327, [%rd199];
	setp.gt.f32 	%p88, %f327, %f326;
	selp.f32 	%f328, %f327, %f326, %p88;
	selp.b32 	%r477, %r475, %r474, %p88;
	add.s32 	%r478, %r565, 7;
	add.s32 	%r479, %r476, %r4;
	mul.wide.u32 	%rd200, %r479, 4;
	add.s64 	%rd201, %rd1, %rd200;
	ld.global.f32 	%f329, [%rd201];
	setp.gt.f32 	%p89, %f329, %f328;
	selp.f32 	%f365, %f329, %f328, %p89;
	selp.b32 	%r574, %r478, %r477, %p89;
	add.s32 	%r565, %r565, 8;
$L__BB0_44:
	setp.eq.s32 	%p90, %r93, 0;
	@%p90 bra 	$L__BB0_50;
	and.b32  	%r210, %r231, 3;
	setp.lt.u32 	%p91, %r93, 4;
	@%p91 bra 	$L__BB0_47;
	add.s32 	%r481, %r204, %r565;
	mad.lo.s32 	%r482, %r481, %r4, %r5;
	mul.wide.u32 	%rd202, %r482, 4;
	add.s64 	%rd203, %rd1, %rd202;
	ld.global.f32 	%f331, [%rd203];
	setp.gt.f32 	%p92, %f331, %f365;
	selp.f32 	%f332, %f331, %f365, %p92;
	selp.b32 	%r483, %r565, %r574, %p92;
	add.s32 	%r484, %r565, 1;
	add.s32 	%r485, %r482, %r4;
	mul.wide.u32 	%rd204, %r485, 4;
	add.s64 	%rd205, %rd1, %rd204;
	ld.global.f32 	%f333, [%rd205];
	setp.gt.f32 	%p93, %f333, %f332;
	selp.f32 	%f334, %f333, %f332, %p93;
	selp.b32 	%r486, %r484, %r483, %p93;
	add.s32 	%r487, %r565, 2;
	add.s32 	%r488, %r485, %r4;
	mul.wide.u32 	%rd206, %r488, 4;
	add.s64 	%rd207, %rd1, %rd206;
	ld.global.f32 	%f335, [%rd207];
	setp.gt.f32 	%p94, %f335, %f334;
	selp.f32 	%f336, %f335, %f334, %p94;
	selp.b32 	%r489, %r487, %r486, %p94;
	add.s32 	%r490, %r565, 3;
	add.s32 	%r491, %r488, %r4;
	mul.wide.u32 	%rd208, %r491, 4;
	add.s64 	%rd209, %rd1, %rd208;
	ld.global.f32 	%f337, [%rd209];
	setp.gt.f32 	%p95, %f337, %f336;
	selp.f32 	%f365, %f337, %f336, %p95;
	selp.b32 	%r574, %r490, %r489, %p95;
	add.s32 	%r565, %r565, 4;
$L__BB0_47:
	setp.eq.s32 	%p96, %r210, 0;
	@%p96 bra 	$L__BB0_50;
	add.s32 	%r492, %r565, %r6;
	add.s32 	%r493, %r492, 5;
	mad.lo.s32 	%r494, %r232, %r493, %r240;
	mad.lo.s32 	%r571, %r229, %r494, %r1;
	neg.s32 	%r570, %r210;
$L__BB0_49:
	.pragma "nounroll";
	mul.wide.u32 	%rd210, %r571, 4;
	add.s64 	%rd211, %rd1, %rd210;
	ld.global.f32 	%f338, [%rd211];
	setp.gt.f32 	%p97, %f338, %f365;
	selp.f32 	%f365, %f338, %f365, %p97;
	selp.b32 	%r574, %r565, %r574, %p97;
	add.s32 	%r565, %r565, 1;
	add.s32 	%r571, %r571, %r4;
	add.s32 	%r570, %r570, 1;
	setp.ne.s32 	%p98, %r570, 0;
	@%p98 bra 	$L__BB0_49;
$L__BB0_50:
	cvt.rn.f32.s32 	%f367, %r574;
$L__BB0_51:
	ld.param.u64 	%rd217, [_Z14gpuRegionLayerPKfPfS1_PijjjjjjS0__param_3];
	ld.param.u64 	%rd216, [_Z14gpuRegionLayerPKfPfS1_PijjjjjjS0__param_2];
	cvta.to.global.u64 	%rd212, %rd217;
	atom.global.add.u32 	%r495, [%rd212], 1;
	mul.lo.s32 	%r496, %r495, 7;
	cvta.to.global.u64 	%rd213, %rd216;
	mul.wide.s32 	%rd214, %r496, 4;
	add.s64 	%rd215, %rd213, %rd214;
	st.global.f32 	[%rd215], %f2;
	st.global.f32 	[%rd215+4], %f3;
	st.global.f32 	[%rd215+8], %f4;
	st.global.f32 	[%rd215+12], %f5;
	st.global.f32 	[%rd215+16], %f365;
	st.global.f32 	[%rd215+20], %f367;
	rcp.rn.f32 	%f339, %f1;
	st.global.f32 	[%rd215+24], %f339;
$L__BB0_52:
	ret;

}


// ===== COMPILED SASS (sm_100) =====

	.target	sm_100

	.elftype	@"ET_EXEC"


//--------------------- .note.nv.tkinfo           --------------------------
	.section	.note.nv.tkinfo,"",@"SHT_NOTE"
	.sectionflags	@"SHF_NOTE_NV_TKINFO"
	.tkinfo
        /*0018*/ 	.word	0x00000002
        /*0030*/ 	.string	""
        /*0030*/ 	.string	"ptxas"
        /*0030*/ 	.string	"Cuda compilation tools, release 13.0, V13.0.88"
        /*0030*/ 	.string	"Build cuda_13.0.r13.0/compiler.36424714_0"
        /*0030*/ 	.string	"-arch sm_100 -m 64 "



//--------------------- .note.nv.cuinfo           --------------------------
	.section	.note.nv.cuinfo,"",@"SHT_NOTE"
	.sectionflags	@"SHF_NOTE_NV_CUINFO"
        /*0018*/ 	.short	0x0002
        /*001a*/ 	.short	0x0064
        /*001c*/ 	.short	0x0082
	.zero		2


//--------------------- .nv.info                  --------------------------
	.section	.nv.info,"",@"SHT_CUDA_INFO"
	.align	4


	//----- nvinfo : EIATTR_REGCOUNT
	.align		4
        /*0000*/ 	.byte	0x04, 0x2f
        /*0002*/ 	.short	(.L_1 - .L_0)
	.align		4
.L_0:
        /*0004*/ 	.word	index@(_Z14gpuRegionLayerPKfPfS1_PijjjjjjS0_)
        /*0008*/ 	.word	0x00000028


	//----- nvinfo : EIATTR_FRAME_SIZE
	.align		4
.L_1:
        /*000c*/ 	.byte	0x04, 0x11
        /*000e*/ 	.short	(.L_3 - .L_2)
	.align		4
.L_2:
        /*0010*/ 	.word	index@($__internal_1_$__cuda_sm3x_div_rn_noftz_f32_slowpath)
        /*0014*/ 	.word	0x00000000


	//----- nvinfo : EIATTR_FRAME_SIZE
	.align		4
.L_3:
        /*0018*/ 	.byte	0x04, 0x11
        /*001a*/ 	.short	(.L_5 - .L_4)
	.align		4
.L_4:
        /*001c*/ 	.word	index@($__internal_0_$__cuda_sm20_rcp_rn_f32_slowpath)
        /*0020*/ 	.word	0x00000000


	//----- nvinfo : EIATTR_FRAME_SIZE
	.align		4
.L_5:
        /*0024*/ 	.byte	0x04, 0x11
        /*0026*/ 	.short	(.L_7 - .L_6)
	.align		4
.L_6:
        /*0028*/ 	.word	index@(_Z14gpuRegionLayerPKfPfS1_PijjjjjjS0_)
        /*002c*/ 	.word	0x00000000


	//----- nvinfo : EIATTR_MIN_STACK_SIZE
	.align		4
.L_7:
        /*0030*/ 	.byte	0x04, 0x12
        /*0032*/ 	.short	(.L_9 - .L_8)
	.align		4
.L_8:
        /*0034*/ 	.word	index@(_Z14gpuRegionLayerPKfPfS1_PijjjjjjS0_)
        /*0038*/ 	.word	0x00000000
.L_9:


//--------------------- .nv.compat                --------------------------
	.section	.nv.compat,"",@"SHT_CUDA_COMPAT_INFO"
	.align	4
        /*0000*/ 	.byte	0x02, 0x09, 0x00, 0x00, 0x02, 0x02, 0x01, 0x00, 0x02, 0x05, 0x05, 0x00, 0x03, 0x07, 0x01, 0x01
        /*0010*/ 	.byte	0x02, 0x03, 0x00, 0x00, 0x02, 0x06, 0x01, 0x00, 0x04, 0x0b, 0x08, 0x00, 0x01, 0x00, 0x00, 0x00
        /*0020*/ 	.byte	0x00, 0x00, 0x00, 0x00


//--------------------- .nv.info._Z14gpuRegionLayerPKfPfS1_PijjjjjjS0_ --------------------------
	.section	.nv.info._Z14gpuRegionLayerPKfPfS1_PijjjjjjS0_,"",@"SHT_CUDA_INFO"
	.sectionflags	@""
	.align	4


	//----- nvinfo : EIATTR_CUDA_API_VERSION
	.align		4
        /*0000*/ 	.byte	0x04, 0x37
        /*0002*/ 	.short	(.L_11 - .L_10)
.L_10:
        /*0004*/ 	.word	0x00000082


	//----- nvinfo : EIATTR_KPARAM_INFO
	.align		4
.L_11:
        /*0008*/ 	.byte	0x04, 0x17
        /*000a*/ 	.short	(.L_13 - .L_12)
.L_12:
        /*000c*/ 	.word	0x00000000
        /*0010*/ 	.short	0x000a
        /*0012*/ 	.short	0x0038
        /*0014*/ 	.byte	0x00, 0xf5, 0x21, 0x00


	//----- nvinfo : EIATTR_KPARAM_INFO
	.align		4
.L_13:
        /*0018*/ 	.byte	0x04, 0x17
        /*001a*/ 	.short	(.L_15 - .L_14)
.L_14:
        /*001c*/ 	.word	0x00000000
        /*0020*/ 	.short	0x0009
        /*0022*/ 	.short	0x0034
        /*0024*/ 	.byte	0x00, 0xf0, 0x11, 0x00


	//----- nvinfo : EIATTR_KPARAM_INFO
	.align		4
.L_15:
        /*0028*/ 	.byte	0x04, 0x17
        /*002a*/ 	.short	(.L_17 - .L_16)
.L_16:
        /*002c*/ 	.word	0x00000000
        /*0030*/ 	.short	0x0008
        /*0032*/ 	.short	0x0030
        /*0034*/ 	.byte	0x00, 0xf0, 0x11, 0x00


	//----- nvinfo : EIATTR_KPARAM_INFO
	.align		4
.L_17:
        /*0038*/ 	.byte	0x04, 0x17
        /*003a*/ 	.short	(.L_19 - .L_18)
.L_18:
        /*003c*/ 	.word	0x00000000
        /*0040*/ 	.short	0x0007
        /*0042*/ 	.short	0x002c
        /*0044*/ 	.byte	0x00, 0xf0, 0x11, 0x00


	//----- nvinfo : EIATTR_KPARAM_INFO
	.align		4
.L_19:
        /*0048*/ 	.byte	0x04, 0x17
        /*004a*/ 	.short	(.L_21 - .L_20)
.L_20:
        /*004c*/ 	.word	0x00000000
        /*0050*/ 	.short	0x0006
        /*0052*/ 	.short	0x0028
        /*0054*/ 	.byte	0x00, 0xf0, 0x11, 0x00


	//----- nvinfo : EIATTR_KPARAM_INFO
	.align		4
.L_21:
        /*0058*/ 	.byte	0x04, 0x17
        /*005a*/ 	.short	(.L_23 - .L_22)
.L_22:
        /*005c*/ 	.word	0x00000000
        /*0060*/ 	.short	0x0005
        /*0062*/ 	.short	0x0024
        /*0064*/ 	.byte	0x00, 0xf0, 0x11, 0x00


	//----- nvinfo : EIATTR_KPARAM_INFO
	.align		4
.L_23:
        /*0068*/ 	.byte	0x04, 0x17
        /*006a*/ 	.short	(.L_25 - .L_24)
.L_24:
        /*006c*/ 	.word	0x00000000
        /*0070*/ 	.short	0x0004
        /*0072*/ 	.short	0x0020
        /*0074*/ 	.byte	0x00, 0xf0, 0x11, 0x00


	//----- nvinfo : EIATTR_KPARAM_INFO
	.align		4
.L_25:
        /*0078*/ 	.byte	0x04, 0x17
        /*007a*/ 	.short	(.L_27 - .L_26)
.L_26:
        /*007c*/ 	.word	0x00000000
        /*0080*/ 	.short	0x0003
        /*0082*/ 	.short	0x0018
        /*0084*/ 	.byte	0x00, 0xf5, 0x21, 0x00


	//----- nvinfo : EIATTR_KPARAM_INFO
	.align		4
.L_27:
        /*0088*/ 	.byte	0x04, 0x17
        /*008a*/ 	.short	(.L_29 - .L_28)
.L_28:
        /*008c*/ 	.word	0x00000000
        /*0090*/ 	.short	0x0002
        /*0092*/ 	.short	0x0010
        /*0094*/ 	.byte	0x00, 0xf5, 0x21, 0x00


	//----- nvinfo : EIATTR_KPARAM_INFO
	.align		4
.L_29:
        /*0098*/ 	.byte	0x04, 0x17
        /*009a*/ 	.short	(.L_31 - .L_30)
.L_30:
        /*009c*/ 	.word	0x00000000
        /*00a0*/ 	.short	0x0001
        /*00a2*/ 	.short	0x0008
        /*00a4*/ 	.byte	0x00, 0xf5, 0x21, 0x00


	//----- nvinfo : EIATTR_KPARAM_INFO
	.align		4
.L_31:
        /*00a8*/ 	.byte	0x04, 0x17
        /*00aa*/ 	.short	(.L_33 - .L_32)
.L_32:
        /*00ac*/ 	.word	0x00000000
        /*00b0*/ 	.short	0x0000
        /*00b2*/ 	.short	0x0000
        /*00b4*/ 	.byte	0x00, 0xf5, 0x21, 0x00


	//----- nvinfo : EIATTR_SPARSE_MMA_MASK
	.align		4
.L_33:
        /*00b8*/ 	.byte	0x03, 0x50
        /*00ba*/ 	.short	0x0000


	//----- nvinfo : EIATTR_MAXREG_COUNT
	.align		4
        /*00bc*/ 	.byte	0x03, 0x1b
        /*00be*/ 	.short	0x00ff


	//----- nvinfo : EIATTR_MERCURY_ISA_VERSION
	.align		4
        /*00c0*/ 	.byte	0x03, 0x5f
        /*00c2*/ 	.short	0x0101


	//----- nvinfo : EIATTR_INT_WARP_WIDE_INSTR_OFFSETS
	.align		4
        /*00c4*/ 	.byte	0x04, 0x31
        /*00c6*/ 	.short	(.L_35 - .L_34)


	//   ....[0]....
.L_34:
        /*00c8*/ 	.word	0x000052d0


	//   ....[1]....
        /*00cc*/ 	.word	0x00005380


	//----- nvinfo : EIATTR_VRC_CTA_INIT_COUNT
	.align		4
.L_35:
        /*00d0*/ 	.byte	0x02, 0x4a
	.zero		1
	.zero		1


	//----- nvinfo : EIATTR_EXIT_INSTR_OFFSETS
	.align		4
        /*00d4*/ 	.byte	0x04, 0x1c
        /*00d6*/ 	.short	(.L_37 - .L_36)


	//   ....[0]....
.L_36:
        /*00d8*/ 	.word	0x00000120


	//   ....[1]....
        /*00dc*/ 	.word	0x00005510


	//----- nvinfo : EIATTR_CRS_STACK_SIZE
	.align		4
.L_37:
        /*00e0*/ 	.byte	0x04, 0x1e
        /*00e2*/ 	.short	(.L_39 - .L_38)
.L_38:
        /*00e4*/ 	.word	0x00000000


	//----- nvinfo : EIATTR_CBANK_PARAM_SIZE
	.align		4
.L_39:
        /*00e8*/ 	.byte	0x03, 0x19
        /*00ea*/ 	.short	0x0040


	//----- nvinfo : EIATTR_PARAM_CBANK
	.align		4
        /*00ec*/ 	.byte	0x04, 0x0a
        /*00ee*/ 	.short	(.L_41 - .L_40)
	.align		4
.L_40:
        /*00f0*/ 	.word	index@(.nv.constant0._Z14gpuRegionLayerPKfPfS1_PijjjjjjS0_)
        /*00f4*/ 	.short	0x0380
        /*00f6*/ 	.short	0x0040


	//----- nvinfo : EIATTR_SW_WAR
	.align		4
.L_41:
        /*00f8*/ 	.byte	0x04, 0x36
        /*00fa*/ 	.short	(.L_43 - .L_42)
.L_42:
        /*00fc*/ 	.word	0x00000008
.L_43:


//--------------------- .nv.callgraph             --------------------------
	.section	.nv.callgraph,"",@"SHT_CUDA_CALLGRAPH"
	.align	4
	.sectionentsize	8
	.align		4
        /*0000*/ 	.word	0x00000000
	.align		4
        /*0004*/ 	.word	0xffffffff
	.align		4
        /*0008*/ 	.word	0x00000000
	.align		4
        /*000c*/ 	.word	0xfffffffe
	.align		4
        /*0010*/ 	.word	0x00000000
	.align		4
        /*0014*/ 	.word	0xfffffffd
	.align		4
        /*0018*/ 	.word	0x00000000
	.align		4
        /*001c*/ 	.word	0xfffffffc


//--------------------- .text._Z14gpuRegionLayerPKfPfS1_PijjjjjjS0_ --------------------------
	.section	.text._Z14gpuRegionLayerPKfPfS1_PijjjjjjS0_,"ax",@progbits
	.align	128
        .global         _Z14gpuRegionLayerPKfPfS1_PijjjjjjS0_
        .type           _Z14gpuRegionLayerPKfPfS1_PijjjjjjS0_,@function
        .size           _Z14gpuRegionLayerPKfPfS1_PijjjjjjS0_,(.L_x_87 - _Z14gpuRegionLayerPKfPfS1_PijjjjjjS0_)
        .other          _Z14gpuRegionLayerPKfPfS1_PijjjjjjS0_,@"STO_CUDA_ENTRY STV_DEFAULT"
_Z14gpuRegionLayerPKfPfS1_PijjjjjjS0_:
.text._Z14gpuRegionLayerPKfPfS1_PijjjjjjS0_:
[----:B------:R-:W-:Y:S01]  /*0000*/  LDC R1, c[0x0][0x37c] ;  /* 0x0000df00ff017b82 */ /* 0x000fe20000000800 */
[----:B------:R-:W0:Y:S07]  /*0010*/  S2R R2, SR_TID.Y ;  /* 0x0000000000027919 */ /* 0x000e2e0000002200 */
[----:B------:R-:W1:Y:S01]  /*0020*/  LDC R5, c[0x0][0x360] ;  /* 0x0000d800ff057b82 */ /* 0x000e620000000800 */
[----:B------:R-:W2:Y:S01]  /*0030*/  LDCU UR7, c[0x0][0x3b4] ;  /* 0x00007680ff0777ac */ /* 0x000ea20008000800 */
[----:B------:R-:W1:Y:S01]  /*0040*/  S2R R0, SR_TID.X ;  /* 0x0000000000007919 */ /* 0x000e620000002100 */
[----:B------:R-:W3:Y:S05]  /*0050*/  S2R R7, SR_TID.Z ;  /* 0x0000000000077919 */ /* 0x000eea0000002300 */
[----:B------:R-:W0:Y:S08]  /*0060*/  S2UR UR5, SR_CTAID.Y ;  /* 0x00000000000579c3 */ /* 0x000e300000002600 */
[----:B------:R-:W0:Y:S08]  /*0070*/  LDC R3, c[0x0][0x364] ;  /* 0x0000d900ff037b82 */ /* 0x000e300000000800 */
[----:B------:R-:W1:Y:S08]  /*0080*/  S2UR UR4, SR_CTAID.X ;  /* 0x00000000000479c3 */ /* 0x000e700000002500 */
[----:B------:R-:W4:Y:S08]  /*0090*/  LDC.64 R10, c[0x0][0x3a8] ;  /* 0x0000ea00ff0a7b82 */ /* 0x000f300000000a00 */
[----:B------:R-:W3:Y:S01]  /*00a0*/  S2UR UR6, SR_CTAID.Z ;  /* 0x00000000000679c3 */ /* 0x000ee20000002700 */
[----:B0-----:R-:W-:-:S07]  /*00b0*/  IMAD R3, R3, UR5, R2 ;  /* 0x0000000503037c24 */ /* 0x001fce000f8e0202 */
[----:B------:R-:W3:Y:S01]  /*00c0*/  LDC R18, c[0x0][0x368] ;  /* 0x0000da00ff127b82 */ /* 0x000ee20000000800 */
[----:B-1----:R-:W-:Y:S01]  /*00d0*/  IMAD R5, R5, UR4, R0 ;  /* 0x0000000405057c24 */ /* 0x002fe2000f8e0200 */
[----:B----4-:R-:W-:-:S04]  /*00e0*/  ISETP.GE.U32.AND P0, PT, R3, R11, PT ;  /* 0x0000000b0300720c */ /* 0x010fc80003f06070 */
[----:B------:R-:W-:Y:S01]  /*00f0*/  ISETP.GE.U32.OR P0, PT, R5, R10, P0 ;  /* 0x0000000a0500720c */ /* 0x000fe20000706470 */
[----:B---3--:R-:W-:-:S05]  /*0100*/  IMAD R18, R18, UR6, R7 ;  /* 0x0000000612127c24 */ /* 0x008fca000f8e0207 */
[----:B--2---:R-:W-:-:S13]  /*0110*/  ISETP.GE.U32.OR P0, PT, R18, UR7, P0 ;  /* 0x0000000712007c0c */ /* 0x004fda0008706470 */
[----:B------:R-:W-:Y:S05]  /*0120*/  @P0 EXIT ;  /* 0x000000000000094d */ /* 0x000fea0003800000 */
[----:B------:R-:W0:Y:S01]  /*0130*/  LDCU UR4, c[0x0][0x3b0] ;  /* 0x00007600ff0477ac */ /* 0x000e220008000800 */
[----:B------:R-:W1:Y:S01]  /*0140*/  LDC.64 R8, c[0x0][0x380] ;  /* 0x0000e000ff087b82 */ /* 0x000e620000000a00 */
[-C--:B------:R-:W-:Y:S01]  /*0150*/  IMAD R4, R11, R10.reuse, RZ ;  /* 0x0000000a0b047224 */ /* 0x080fe200078e02ff */
[----:B------:R-:W2:Y:S01]  /*0160*/  LDCU.64 UR8, c[0x0][0x358] ;  /* 0x00006b00ff0877ac */ /* 0x000ea20008000a00 */
[----:B------:R-:W-:Y:S01]  /*0170*/  IMAD R7, R3, R10, R5 ;  /* 0x0000000a03077224 */ /* 0x000fe200078e0205 */
[----:B0-----:R-:W-:-:S06]  /*0180*/  UIADD3 UR4, UPT, UPT, UR4, 0x5, URZ ;  /* 0x0000000504047890 */ /* 0x001fcc000fffe0ff */
[----:B------:R-:W-:-:S04]  /*0190*/  IMAD R6, R18, UR4, RZ ;  /* 0x0000000412067c24 */ /* 0x000fc8000f8e02ff */
[----:B------:R-:W-:-:S04]  /*01a0*/  IMAD R15, R4, R6, R7 ;  /* 0x00000006040f7224 */ /* 0x000fc800078e0207 */
[----:B-1----:R-:W-:Y:S01]  /*01b0*/  IMAD.WIDE.U32 R10, R15, 0x4, R8 ;  /* 0x000000040f0a7825 */ /* 0x002fe200078e0008 */
[----:B------:R-:W-:-:S05]  /*01c0*/  IADD3 R0, PT, PT, R6, 0x4, RZ ;  /* 0x0000000406007810 */ /* 0x000fca0007ffe0ff */
[----:B--2---:R-:W2:Y:S01]  /*01d0*/  LDG.E R10, desc[UR8][R10.64] ;  /* 0x000000080a0a7981 */ /* 0x004ea2000c1e1900 */
[----:B------:R-:W-:-:S04]  /*01e0*/  IMAD R13, R4, R0, R7 ;  /* 0x00000000040d7224 */ /* 0x000fc800078e0207 */
[----:B------:R-:W-:-:S06]  /*01f0*/  IMAD.WIDE.U32 R8, R13, 0x4, R8 ;  /* 0x000000040d087825 */ /* 0x000fcc00078e0008 */
[----:B------:R-:W3:Y:S01]  /*0200*/  LDG.E R8, desc[UR8][R8.64] ;  /* 0x0000000808087981 */ /* 0x000ee2000c1e1900 */
[----:B------:R-:W-:Y:S01]  /*0210*/  BSSY.RECONVERGENT B0, `(.L_x_0) ;  /* 0x0000018000007945 */ /* 0x000fe20003800200 */
[----:B--2---:R-:W-:-:S05]  /*0220*/  FMUL R12, R10, -1.4426950216293334961 ;  /* 0xbfb8aa3b0a0c7820 */ /* 0x004fca0000400000 */
[----:B------:R-:W-:Y:S01]  /*0230*/  FSETP.GEU.AND P1, PT, R12, -126, PT ;  /* 0xc2fc00000c00780b */ /* 0x000fe20003f2e000 */
[----:B---3--:R-:W-:-:S05]  /*0240*/  FMUL R0, R8, -1.4426950216293334961 ;  /* 0xbfb8aa3b08007820 */ /* 0x008fca0000400000 */
[----:B------:R-:W-:-:S07]  /*0250*/  FSETP.GEU.AND P0, PT, R0, -126, PT ;  /* 0xc2fc00000000780b */ /* 0x000fce0003f0e000 */
[----:B------:R-:W-:-:S04]  /*0260*/  @!P1 FMUL R12, R12, 0.5 ;  /* 0x3f0000000c0c9820 */ /* 0x000fc80000400000 */
[----:B------:R-:W0:Y:S02]  /*0270*/  MUFU.EX2 R13, R12 ;  /* 0x0000000c000d7308 */ /* 0x000e240000000800 */
[----:B------:R-:W-:-:S06]  /*0280*/  @!P0 FMUL R0, R0, 0.5 ;  /* 0x3f00000000008820 */ /* 0x000fcc0000400000 */
[----:B------:R1:W2:Y:S01]  /*0290*/  MUFU.EX2 R2, R0 ;  /* 0x0000000000027308 */ /* 0x0002a20000000800 */
[----:B0-----:R-:W-:-:S04]  /*02a0*/  @!P1 FMUL R13, R13, R13 ;  /* 0x0000000d0d0d9220 */ /* 0x001fc80000400000 */
[----:B-1----:R-:W-:-:S05]  /*02b0*/  FADD R0, R13, 1 ;  /* 0x3f8000000d007421 */ /* 0x002fca0000000000 */
[----:B------:R-:W-:Y:S01]  /*02c0*/  IADD3 R8, PT, PT, R0, 0x1800000, RZ ;  /* 0x0180000000087810 */ /* 0x000fe20007ffe0ff */
[----:B--2---:R-:W-:-:S03]  /*02d0*/  @!P0 FMUL R2, R2, R2 ;  /* 0x0000000202028220 */ /* 0x004fc60000400000 */
[----:B------:R-:W-:-:S04]  /*02e0*/  LOP3.LUT R8, R8, 0x7f800000, RZ, 0xc0, !PT ;  /* 0x7f80000008087812 */ /* 0x000fc800078ec0ff */
[----:B------:R-:W-:Y:S01]  /*02f0*/  ISETP.GT.U32.AND P1, PT, R8, 0x1ffffff, PT ;  /* 0x01ffffff0800780c */ /* 0x000fe20003f24070 */
[----:B------:R-:W-:-:S12]  /*0300*/  FADD R8, R2, 1 ;  /* 0x3f80000002087421 */ /* 0x000fd80000000000 */
[----:B------:R-:W-:Y:S05]  /*0310*/  @P1 BRA `(.L_x_1) ;  /* 0x00000000000c1947 */ /* 0x000fea0003800000 */
[----:B------:R-:W-:-:S07]  /*0320*/  MOV R10, 0x340 ;  /* 0x00000340000a7802 */ /* 0x000fce0000000f00 */
[----:B------:R-:W-:Y:S05]  /*0330*/  CALL.REL.NOINC `($__internal_0_$__cuda_sm20_rcp_rn_f32_slowpath) ;  /* 0x0000005000787944 */ /* 0x000fea0003c00000 */
[----:B------:R-:W-:Y:S05]  /*0340*/  BRA `(.L_x_2) ;  /* 0x0000000000107947 */ /* 0x000fea0003800000 */
.L_x_1:
[----:B------:R-:W0:Y:S02]  /*0350*/  MUFU.RCP R9, R0 ;  /* 0x0000000000097308 */ /* 0x000e240000001000 */
[----:B0-----:R-:W-:-:S04]  /*0360*/  FFMA R2, R0, R9, -1 ;  /* 0xbf80000000027423 */ /* 0x001fc80000000009 */
[----:B------:R-:W-:-:S04]  /*0370*/  FADD.FTZ R2, -R2, -RZ ;  /* 0x800000ff02027221 */ /* 0x000fc80000010100 */
[----:B------:R-:W-:-:S07]  /*0380*/  FFMA R2, R9, R2, R9 ;  /* 0x0000000209027223 */ /* 0x000fce0000000009 */
.L_x_2:
[----:B------:R-:W-:Y:S05]  /*0390*/  BSYNC.RECONVERGENT B0 ;  /* 0x0000000000007941 */ /* 0x000fea0003800200 */
.L_x_0:
[----:B------:R-:W0:Y:S01]  /*03a0*/  LDCU UR4, c[0x0][0x3a8] ;  /* 0x00007500ff0477ac */ /* 0x000e220008000800 */
[----:B------:R-:W-:Y:S01]  /*03b0*/  I2FP.F32.U32 R9, R5 ;  /* 0x0000000500097245 */ /* 0x000fe20000201000 */
[----:B------:R-:W-:Y:S04]  /*03c0*/  BSSY.RECONVERGENT B2, `(.L_x_3) ;  /* 0x0000012000027945 */ /* 0x000fe80003800200 */
[----:B------:R-:W-:Y:S01]  /*03d0*/  FADD R0, R9, R2 ;  /* 0x0000000209007221 */ /* 0x000fe20000000000 */
[----:B0-----:R-:W-:Y:S01]  /*03e0*/  I2FP.F32.U32 R17, UR4 ;  /* 0x0000000400117c45 */ /* 0x001fe20008201000 */
[----:B------:R-:W0:Y:S03]  /*03f0*/  LDCU UR4, c[0x0][0x3a0] ;  /* 0x00007400ff0477ac */ /* 0x000e260008000800 */
[----:B------:R-:W1:Y:S01]  /*0400*/  MUFU.RCP R10, R17 ;  /* 0x00000011000a7308 */ /* 0x000e620000001000 */
[----:B0-----:R-:W-:Y:S01]  /*0410*/  I2FP.F32.U32 R11, UR4 ;  /* 0x00000004000b7c45 */ /* 0x001fe20008201000 */
[----:B-1----:R-:W-:-:S04]  /*0420*/  FFMA R9, -R17, R10, 1 ;  /* 0x3f80000011097423 */ /* 0x002fc8000000010a */
[----:B------:R-:W-:Y:S01]  /*0430*/  FMUL R0, R0, R11 ;  /* 0x0000000b00007220 */ /* 0x000fe20000400000 */
[----:B------:R-:W-:-:S03]  /*0440*/  FFMA R9, R10, R9, R10 ;  /* 0x000000090a097223 */ /* 0x000fc6000000000a */
[----:B------:R-:W0:Y:S01]  /*0450*/  FCHK P0, R0, R17 ;  /* 0x0000001100007302 */ /* 0x000e220000000000 */
[----:B------:R-:W-:-:S04]  /*0460*/  FFMA R2, R0, R9, RZ ;  /* 0x0000000900027223 */ /* 0x000fc800000000ff */
[----:B------:R-:W-:-:S04]  /*0470*/  FFMA R10, -R17, R2, R0 ;  /* 0x00000002110a7223 */ /* 0x000fc80000000100 */
[----:B------:R-:W-:Y:S01]  /*0480*/  FFMA R9, R9, R10, R2 ;  /* 0x0000000a09097223 */ /* 0x000fe20000000002 */
[----:B0-----:R-:W-:Y:S06]  /*0490*/  @!P0 BRA `(.L_x_4) ;  /* 0x0000000000108947 */ /* 0x001fec0003800000 */
[----:B------:R-:W-:Y:S02]  /*04a0*/  MOV R13, R17 ;  /* 0x00000011000d7202 */ /* 0x000fe40000000f00 */
[----:B------:R-:W-:-:S07]  /*04b0*/  MOV R2, 0x4d0 ;  /* 0x000004d000027802 */ /* 0x000fce0000000f00 */
[----:B------:R-:W-:Y:S05]  /*04c0*/  CALL.REL.NOINC `($__internal_1_$__cuda_sm3x_div_rn_noftz_f32_slowpath) ;  /* 0x0000005000ec7944 */ /* 0x000fea0003c00000 */
[----:B------:R-:W-:-:S07]  /*04d0*/  MOV R9, R0 ;  /* 0x0000000000097202 */ /* 0x000fce0000000f00 */
.L_x_4:
[----:B------:R-:W-:Y:S05]  /*04e0*/  BSYNC.RECONVERGENT B2 ;  /* 0x0000000000027941 */ /* 0x000fea0003800200 */
.L_x_3:
[----:B------:R-:W0:Y:S01]  /*04f0*/  LDC.64 R12, c[0x0][0x380] ;  /* 0x0000e000ff0c7b82 */ /* 0x000e220000000a00 */
[----:B------:R-:W-:-:S05]  /*0500*/  IADD3 R15, PT, PT, R4, R15, RZ ;  /* 0x0000000f040f7210 */ /* 0x000fca0007ffe0ff */
[----:B0-----:R-:W-:-:S06]  /*0510*/  IMAD.WIDE.U32 R12, R15, 0x4, R12 ;  /* 0x000000040f0c7825 */ /* 0x001fcc00078e000c */
[----:B------:R-:W2:Y:S01]  /*0520*/  LDG.E R12, desc[UR8][R12.64] ;  /* 0x000000080c0c7981 */ /* 0x000ea2000c1e1900 */
[----:B------:R-:W-:Y:S01]  /*0530*/  BSSY.RECONVERGENT B0, `(.L_x_5) ;  /* 0x0000012000007945 */ /* 0x000fe20003800200 */
[----:B--2---:R-:W-:-:S05]  /*0540*/  FMUL R0, R12, -1.4426950216293334961 ;  /* 0xbfb8aa3b0c007820 */ /* 0x004fca0000400000 */
[----:B------:R-:W-:-:S13]  /*0550*/  FSETP.GEU.AND P0, PT, R0, -126, PT ;  /* 0xc2fc00000000780b */ /* 0x000fda0003f0e000 */
[----:B------:R-:W-:-:S04]  /*0560*/  @!P0 FMUL R0, R0, 0.5 ;  /* 0x3f00000000008820 */ /* 0x000fc80000400000 */
[----:B------:R-:W0:Y:S02]  /*0570*/  MUFU.EX2 R2, R0 ;  /* 0x0000000000027308 */ /* 0x000e240000000800 */
[----:B0-----:R-:W-:-:S04]  /*0580*/  @!P0 FMUL R2, R2, R2 ;  /* 0x0000000202028220 */ /* 0x001fc80000400000 */
[----:B------:R-:W-:-:S04]  /*0590*/  FADD R0, R2, 1 ;  /* 0x3f80000002007421 */ /* 0x000fc80000000000 */
[----:B------:R-:W-:-:S05]  /*05a0*/  VIADD R2, R0, 0x1800000 ;  /* 0x0180000000027836 */ /* 0x000fca0000000000 */
[----:B------:R-:W-:-:S04]  /*05b0*/  LOP3.LUT R2, R2, 0x7f800000, RZ, 0xc0, !PT ;  /* 0x7f80000002027812 */ /* 0x000fc800078ec0ff */
[----:B------:R-:W-:-:S13]  /*05c0*/  ISETP.GT.U32.AND P0, PT, R2, 0x1ffffff, PT ;  /* 0x01ffffff0200780c */ /* 0x000fda0003f04070 */
[----:B------:R-:W-:Y:S05]  /*05d0*/  @P0 BRA `(.L_x_6) ;  /* 0x00000000000c0947 */ /* 0x000fea0003800000 */
[----:B------:R-:W-:-:S07]  /*05e0*/  MOV R10, 0x600 ;  /* 0x00000600000a7802 */ /* 0x000fce0000000f00 */
[----:B------:R-:W-:Y:S05]  /*05f0*/  CALL.REL.NOINC `($__internal_0_$__cuda_sm20_rcp_rn_f32_slowpath) ;  /* 0x0000004c00c87944 */ /* 0x000fea0003c00000 */
[----:B------:R-:W-:Y:S05]  /*0600*/  BRA `(.L_x_7) ;  /* 0x0000000000107947 */ /* 0x000fea0003800000 */
.L_x_6:
[----:B------:R-:W0:Y:S02]  /*0610*/  MUFU.RCP R13, R0 ;  /* 0x00000000000d7308 */ /* 0x000e240000001000 */
[----:B0-----:R-:W-:-:S04]  /*0620*/  FFMA R2, R0, R13, -1 ;  /* 0xbf80000000027423 */ /* 0x001fc8000000000d */
[----:B------:R-:W-:-:S04]  /*0630*/  FADD.FTZ R2, -R2, -RZ ;  /* 0x800000ff02027221 */ /* 0x000fc80000010100 */
[----:B------:R-:W-:-:S07]  /*0640*/  FFMA R2, R13, R2, R13 ;  /* 0x000000020d027223 */ /* 0x000fce000000000d */
.L_x_7:
[----:B------:R-:W-:Y:S05]  /*0650*/  BSYNC.RECONVERGENT B0 ;  /* 0x0000000000007941 */ /* 0x000fea0003800200 */
.L_x_5:
        /* <DEDUP_REMOVED lines=20> */
.L_x_9:
[----:B------:R-:W-:Y:S05]  /*07a0*/  BSYNC.RECONVERGENT B2 ;  /* 0x0000000000027941 */ /* 0x000fea0003800200 */
.L_x_8:
[----:B------:R-:W0:Y:S01]  /*07b0*/  LDC.64 R20, c[0x0][0x380] ;  /* 0x0000e000ff147b82 */ /* 0x000e220000000a00 */
[----:B------:R-:W-:-:S07]  /*07c0*/  IADD3 R15, PT, PT, R4, R15, RZ ;  /* 0x0000000f040f7210 */ /* 0x000fce0007ffe0ff */
[----:B------:R-:W1:Y:S01]  /*07d0*/  LDC.64 R22, c[0x0][0x3b8] ;  /* 0x0000ee00ff167b82 */ /* 0x000e620000000a00 */
[----:B0-----:R-:W-:-:S06]  /*07e0*/  IMAD.WIDE.U32 R20, R15, 0x4, R20 ;  /* 0x000000040f147825 */ /* 0x001fcc00078e0014 */
[----:B------:R-:W2:Y:S01]  /*07f0*/  LDG.E R20, desc[UR8][R20.64] ;  /* 0x0000000814147981 */ /* 0x000ea2000c1e1900 */
[----:B------:R-:W-:-:S05]  /*0800*/  SHF.L.U32 R19, R18, 0x1, RZ ;  /* 0x0000000112137819 */ /* 0x000fca00000006ff */
[----:B-1----:R-:W-:-:S05]  /*0810*/  IMAD.WIDE.U32 R18, R19, 0x4, R22 ;  /* 0x0000000413127825 */ /* 0x002fca00078e0016 */
[----:B------:R-:W3:Y:S01]  /*0820*/  LDG.E R13, desc[UR8][R18.64] ;  /* 0x00000008120d7981 */ /* 0x000ee2000c1e1900 */
[----:B------:R-:W-:Y:S01]  /*0830*/  MUFU.RCP R16, R17 ;  /* 0x0000001100107308 */ /* 0x000fe20000001000 */
[----:B------:R-:W-:Y:S01]  /*0840*/  BSSY.RECONVERGENT B2, `(.L_x_10) ;  /* 0x0000014000027945 */ /* 0x000fe20003800200 */
[----:B--2---:R-:W-:-:S05]  /*0850*/  FMUL R0, R20, 1.4426950216293334961 ;  /* 0x3fb8aa3b14007820 */ /* 0x004fca0000400000 */
[----:B------:R-:W-:-:S13]  /*0860*/  FSETP.GEU.AND P0, PT, R0, -126, PT ;  /* 0xc2fc00000000780b */ /* 0x000fda0003f0e000 */
[----:B------:R-:W-:-:S04]  /*0870*/  @!P0 FMUL R0, R0, 0.5 ;  /* 0x3f00000000008820 */ /* 0x000fc80000400000 */
[----:B------:R-:W0:Y:S02]  /*0880*/  MUFU.EX2 R2, R0 ;  /* 0x0000000000027308 */ /* 0x000e240000000800 */
[----:B0-----:R-:W-:-:S04]  /*0890*/  @!P0 FMUL R2, R2, R2 ;  /* 0x0000000202028220 */ /* 0x001fc80000400000 */
[----:B---3--:R-:W-:Y:S01]  /*08a0*/  FMUL R2, R2, R13 ;  /* 0x0000000d02027220 */ /* 0x008fe20000400000 */
[----:B------:R-:W-:-:S03]  /*08b0*/  FFMA R13, -R17, R16, 1 ;  /* 0x3f800000110d7423 */ /* 0x000fc60000000110 */
[----:B------:R-:W-:Y:S01]  /*08c0*/  FMUL R2, R11, R2 ;  /* 0x000000020b027220 */ /* 0x000fe20000400000 */
[----:B------:R-:W-:-:S03]  /*08d0*/  FFMA R11, R16, R13, R16 ;  /* 0x0000000d100b7223 */ /* 0x000fc60000000010 */
[----:B------:R-:W0:Y:S01]  /*08e0*/  FCHK P0, R2, R17 ;  /* 0x0000001102007302 */ /* 0x000e220000000000 */
[----:B------:R-:W-:-:S04]  /*08f0*/  FFMA R16, R11, R2, RZ ;  /* 0x000000020b107223 */ /* 0x000fc800000000ff */
[----:B------:R-:W-:-:S04]  /*0900*/  FFMA R13, -R17, R16, R2 ;  /* 0x00000010110d7223 */ /* 0x000fc80000000102 */
[----:B------:R-:W-:Y:S01]  /*0910*/  FFMA R11, R11, R13, R16 ;  /* 0x0000000d0b0b7223 */ /* 0x000fe20000000010 */
[----:B0-----:R-:W-:Y:S06]  /*0920*/  @!P0 BRA `(.L_x_11) ;  /* 0x0000000000148947 */ /* 0x001fec0003800000 */
[----:B------:R-:W-:Y:S01]  /*0930*/  IMAD.MOV.U32 R0, RZ, RZ, R2 ;  /* 0x000000ffff007224 */ /* 0x000fe200078e0002 */
[----:B------:R-:W-:Y:S02]  /*0940*/  MOV R13, R17 ;  /* 0x00000011000d7202 */ /* 0x000fe40000000f00 */
[----:B------:R-:W-:-:S07]  /*0950*/  MOV R2, 0x970 ;  /* 0x0000097000027802 */ /* 0x000fce0000000f00 */
[----:B------:R-:W-:Y:S05]  /*0960*/  CALL.REL.NOINC `($__internal_1_$__cuda_sm3x_div_rn_noftz_f32_slowpath) ;  /* 0x0000004c00c47944 */ /* 0x000fea0003c00000 */
[----:B------:R-:W-:-:S07]  /*0970*/  MOV R11, R0 ;  /* 0x00000000000b7202 */ /* 0x000fce0000000f00 */
.L_x_11:
[----:B------:R-:W-:Y:S05]  /*0980*/  BSYNC.RECONVERGENT B2 ;  /* 0x0000000000027941 */ /* 0x000fea0003800200 */
.L_x_10:
[----:B------:R-:W0:Y:S01]  /*0990*/  LDC.64 R16, c[0x0][0x380] ;  /* 0x0000e000ff107b82 */ /* 0x000e220000000a00 */
[----:B------:R-:W-:Y:S01]  /*09a0*/  IADD3 R15, PT, PT, R4, R15, RZ ;  /* 0x0000000f040f7210 */ /* 0x000fe20007ffe0ff */
[----:B------:R-:W2:Y:S04]  /*09b0*/  LDG.E R19, desc[UR8][R18.64+0x4] ;  /* 0x0000040812137981 */ /* 0x000ea8000c1e1900 */
[----:B0-----:R-:W-:-:S06]  /*09c0*/  IMAD.WIDE.U32 R16, R15, 0x4, R16 ;  /* 0x000000040f107825 */ /* 0x001fcc00078e0010 */
[----:B------:R-:W3:Y:S01]  /*09d0*/  LDG.E R16, desc[UR8][R16.64] ;  /* 0x0000000810107981 */ /* 0x000ee2000c1e1900 */
[----:B------:R-:W-:Y:S01]  /*09e0*/  MUFU.RCP R15, R14 ;  /* 0x0000000e000f7308 */ /* 0x000fe20000001000 */
[----:B------:R-:W-:Y:S01]  /*09f0*/  BSSY.RECONVERGENT B2, `(.L_x_12) ;  /* 0x0000014000027945 */ /* 0x000fe20003800200 */
[----:B---3--:R-:W-:-:S05]  /*0a00*/  FMUL R0, R16, 1.4426950216293334961 ;  /* 0x3fb8aa3b10007820 */ /* 0x008fca0000400000 */
[----:B------:R-:W-:-:S13]  /*0a10*/  FSETP.GEU.AND P0, PT, R0, -126, PT ;  /* 0xc2fc00000000780b */ /* 0x000fda0003f0e000 */
[----:B------:R-:W-:-:S04]  /*0a20*/  @!P0 FMUL R0, R0, 0.5 ;  /* 0x3f00000000008820 */ /* 0x000fc80000400000 */
[----:B------:R-:W0:Y:S02]  /*0a30*/  MUFU.EX2 R2, R0 ;  /* 0x0000000000027308 */ /* 0x000e240000000800 */
[----:B0-----:R-:W-:-:S04]  /*0a40*/  @!P0 FMUL R2, R2, R2 ;  /* 0x0000000202028220 */ /* 0x001fc80000400000 */
[----:B--2---:R-:W-:-:S04]  /*0a50*/  FMUL R13, R2, R19 ;  /* 0x00000013020d7220 */ /* 0x004fc80000400000 */
[----:B------:R-:W-:Y:S01]  /*0a60*/  FMUL R13, R12, R13 ;  /* 0x0000000d0c0d7220 */ /* 0x000fe20000400000 */
[----:B------:R-:W-:-:S03]  /*0a70*/  FFMA R2, -R14, R15, 1 ;  /* 0x3f8000000e027423 */ /* 0x000fc6000000010f */
[----:B------:R-:W0:Y:S01]  /*0a80*/  FCHK P0, R13, R14 ;  /* 0x0000000e0d007302 */ /* 0x000e220000000000 */
[----:B------:R-:W-:-:S04]  /*0a90*/  FFMA R12, R15, R2, R15 ;  /* 0x000000020f0c7223 */ /* 0x000fc8000000000f */
[----:B------:R-:W-:-:S04]  /*0aa0*/  FFMA R15, R12, R13, RZ ;  /* 0x0000000d0c0f7223 */ /* 0x000fc800000000ff */
[----:B------:R-:W-:-:S04]  /*0ab0*/  FFMA R2, -R14, R15, R13 ;  /* 0x0000000f0e027223 */ /* 0x000fc8000000010d */
[----:B------:R-:W-:Y:S01]  /*0ac0*/  FFMA R12, R12, R2, R15 ;  /* 0x000000020c0c7223 */ /* 0x000fe2000000000f */
[----:B0-----:R-:W-:Y:S06]  /*0ad0*/  @!P0 BRA `(.L_x_13) ;  /* 0x0000000000148947 */ /* 0x001fec0003800000 */
[----:B------:R-:W-:Y:S02]  /*0ae0*/  MOV R0, R13 ;  /* 0x0000000d00007202 */ /* 0x000fe40000000f00 */
[----:B------:R-:W-:Y:S02]  /*0af0*/  MOV R13, R14 ;  /* 0x0000000e000d7202 */ /* 0x000fe40000000f00 */
[----:B------:R-:W-:-:S07]  /*0b00*/  MOV R2, 0xb20 ;  /* 0x00000b2000027802 */ /* 0x000fce0000000f00 */
[----:B------:R-:W-:Y:S05]  /*0b10*/  CALL.REL.NOINC `($__internal_1_$__cuda_sm3x_div_rn_noftz_f32_slowpath) ;  /* 0x0000004c00587944 */ /* 0x000fea0003c00000 */
[----:B------:R-:W-:-:S07]  /*0b20*/  IMAD.MOV.U32 R12, RZ, RZ, R0 ;  /* 0x000000ffff0c7224 */ /* 0x000fce00078e0000 */
.L_x_13:
[----:B------:R-:W-:Y:S05]  /*0b30*/  BSYNC.RECONVERGENT B2 ;  /* 0x0000000000027941 */ /* 0x000fea0003800200 */
.L_x_12:
[----:B------:R-:W0:Y:S01]  /*0b40*/  LDCU UR5, c[0x0][0x3b0] ;  /* 0x00007600ff0577ac */ /* 0x000e220008000800 */
[----:B------:R-:W-:Y:S01]  /*0b50*/  MOV R0, 0xff800000 ;  /* 0xff80000000007802 */ /* 0x000fe20000000f00 */
[----:B0-----:R-:W-:-:S09]  /*0b60*/  UISETP.NE.AND UP0, UPT, UR5, URZ, UPT ;  /* 0x000000ff0500728c */ /* 0x001fd2000bf05270 */
[----:B------:R-:W-:Y:S05]  /*0b70*/  BRA.U !UP0, `(.L_x_14) ;  /* 0x0000001108947547 */ /* 0x000fea000b800000 */
[----:B------:R-:W-:Y:S01]  /*0b80*/  UISETP.GE.U32.AND UP1, UPT, UR5, 0x10, UPT ;  /* 0x000000100500788c */ /* 0x000fe2000bf26070 */
[----:B------:R-:W-:Y:S01]  /*0b90*/  HFMA2 R13, -RZ, RZ, 0, 0 ;  /* 0x00000000ff0d7431 */ /* 0x000fe200000001ff */
[----:B------:R-:W-:Y:S01]  /*0ba0*/  MOV R0, 0xff800000 ;  /* 0xff80000000007802 */ /* 0x000fe20000000f00 */
[----:B------:R-:W-:-:S06]  /*0bb0*/  ULOP3.LUT UR4, UR5, 0xf, URZ, 0xc0, !UPT ;  /* 0x0000000f05047892 */ /* 0x000fcc000f8ec0ff */
[----:B------:R-:W-:Y:S06]  /*0bc0*/  BRA.U !UP1, `(.L_x_15) ;  /* 0x0000000909a47547 */ /* 0x000fec000b800000 */
[----:B------:R-:W0:Y:S01]  /*0bd0*/  LDCU.64 UR10, c[0x0][0x3a8] ;  /* 0x00007500ff0a77ac */ /* 0x000e220008000a00 */
[C---:B------:R-:W-:Y:S01]  /*0be0*/  IADD3 R2, PT, PT, R6.reuse, 0xc, RZ ;  /* 0x0000000c06027810 */ /* 0x040fe20007ffe0ff */
[C---:B------:R-:W-:Y:S01]  /*0bf0*/  VIADD R16, R6.reuse, 0xe ;  /* 0x0000000e06107836 */ /* 0x040fe20000000000 */
[C---:B------:R-:W-:Y:S01]  /*0c00*/  IADD3 R14, PT, PT, R6.reuse, 0xd, RZ ;  /* 0x0000000d060e7810 */ /* 0x040fe20007ffe0ff */
[C---:B------:R-:W-:Y:S01]  /*0c10*/  VIADD R24, R6.reuse, 0x8 ;  /* 0x0000000806187836 */ /* 0x040fe20000000000 */
[C---:B------:R-:W-:Y:S01]  /*0c20*/  IADD3 R0, PT, PT, R6.reuse, 0x6, RZ ;  /* 0x0000000606007810 */ /* 0x040fe20007ffe0ff */
[C---:B------:R-:W-:Y:S01]  /*0c30*/  VIADD R34, R6.reuse, 0x14 ;  /* 0x0000001406227836 */ /* 0x040fe20000000000 */
[C---:B------:R-:W-:Y:S01]  /*0c40*/  IADD3 R18, PT, PT, R6.reuse, 0xf, RZ ;  /* 0x0000000f06127810 */ /* 0x040fe20007ffe0ff */
[----:B------:R-:W-:Y:S01]  /*0c50*/  ULOP3.LUT UR6, UR5, 0xfffffff0, URZ, 0xc0, !UPT ;  /* 0xfffffff005067892 */ /* 0x000fe2000f8ec0ff */
[C---:B------:R-:W-:Y:S02]  /*0c60*/  IADD3 R22, PT, PT, R6.reuse, 0x7, RZ ;  /* 0x0000000706167810 */ /* 0x040fe40007ffe0ff */
[C---:B------:R-:W-:Y:S01]  /*0c70*/  IADD3 R26, PT, PT, R6.reuse, 0x9, RZ ;  /* 0x00000009061a7810 */ /* 0x040fe20007ffe0ff */
[----:B------:R-:W-:Y:S01]  /*0c80*/  UIADD3 UR7, UPT, UPT, -UR6, URZ, URZ ;  /* 0x000000ff06077290 */ /* 0x000fe2000fffe1ff */
[----:B------:R-:W-:-:S02]  /*0c90*/  IADD3 R28, PT, PT, R6, 0xa, RZ ;  /* 0x0000000a061c7810 */ /* 0x000fc40007ffe0ff */
[C---:B------:R-:W-:Y:S02]  /*0ca0*/  IADD3 R30, PT, PT, R6.reuse, 0xb, RZ ;  /* 0x0000000b061e7810 */ /* 0x040fe40007ffe0ff */
[----:B------:R-:W-:Y:S01]  /*0cb0*/  IADD3 R13, PT, PT, R6, 0x10, RZ ;  /* 0x00000010060d7810 */ /* 0x000fe20007ffe0ff */
[--C-:B0-----:R-:W-:Y:S01]  /*0cc0*/  IMAD R35, R2, UR11, R3.reuse ;  /* 0x0000000b02237c24 */ /* 0x101fe2000f8e0203 */
[----:B------:R-:W-:Y:S01]  /*0cd0*/  IADD3 R15, PT, PT, R6, 0x11, RZ ;  /* 0x00000011060f7810 */ /* 0x000fe20007ffe0ff */
[--C-:B------:R-:W-:Y:S01]  /*0ce0*/  IMAD R37, R14, UR11, R3.reuse ;  /* 0x0000000b0e257c24 */ /* 0x100fe2000f8e0203 */
[----:B------:R-:W-:Y:S01]  /*0cf0*/  IADD3 R20, PT, PT, R6, 0x12, RZ ;  /* 0x0000001206147810 */ /* 0x000fe20007ffe0ff */
[--C-:B------:R-:W-:Y:S01]  /*0d00*/  IMAD R0, R0, UR11, R3.reuse ;  /* 0x0000000b00007c24 */ /* 0x100fe2000f8e0203 */
[----:B------:R-:W-:Y:S01]  /*0d10*/  IADD3 R32, PT, PT, R6, 0x13, RZ ;  /* 0x0000001306207810 */ /* 0x000fe20007ffe0ff */
[--C-:B------:R-:W-:Y:S01]  /*0d20*/  IMAD R2, R16, UR11, R3.reuse ;  /* 0x0000000b10027c24 */ /* 0x100fe2000f8e0203 */
[----:B------:R-:W-:Y:S01]  /*0d30*/  IADD3 R36, PT, PT, R6, 0x5, RZ ;  /* 0x0000000506247810 */ /* 0x000fe20007ffe0ff */
[----:B------:R-:W-:-:S02]  /*0d40*/  IMAD R14, R18, UR11, R3 ;  /* 0x0000000b120e7c24 */ /* 0x000fc4000f8e0203 */
[--C-:B------:R-:W-:Y:S02]  /*0d50*/  IMAD R22, R22, UR11, R3.reuse ;  /* 0x0000000b16167c24 */ /* 0x100fe4000f8e0203 */
[--C-:B------:R-:W-:Y:S02]  /*0d60*/  IMAD R24, R24, UR11, R3.reuse ;  /* 0x0000000b18187c24 */ /* 0x100fe4000f8e0203 */
[--C-:B------:R-:W-:Y:S02]  /*0d70*/  IMAD R26, R26, UR11, R3.reuse ;  /* 0x0000000b1a1a7c24 */ /* 0x100fe4000f8e0203 */
[--C-:B------:R-:W-:Y:S02]  /*0d80*/  IMAD R28, R28, UR11, R3.reuse ;  /* 0x0000000b1c1c7c24 */ /* 0x100fe4000f8e0203 */
[--C-:B------:R-:W-:Y:S02]  /*0d90*/  IMAD R30, R30, UR11, R3.reuse ;  /* 0x0000000b1e1e7c24 */ /* 0x100fe4000f8e0203 */
[----:B------:R-:W-:-:S02]  /*0da0*/  IMAD R16, R13, UR11, R3 ;  /* 0x0000000b0d107c24 */ /* 0x000fc4000f8e0203 */
[--C-:B------:R-:W-:Y:S02]  /*0db0*/  IMAD R18, R15, UR11, R3.reuse ;  /* 0x0000000b0f127c24 */ /* 0x100fe4000f8e0203 */
[--C-:B------:R-:W-:Y:S02]  /*0dc0*/  IMAD R20, R20, UR11, R3.reuse ;  /* 0x0000000b14147c24 */ /* 0x100fe4000f8e0203 */
[--C-:B------:R-:W-:Y:S02]  /*0dd0*/  IMAD R32, R32, UR11, R3.reuse ;  /* 0x0000000b20207c24 */ /* 0x100fe4000f8e0203 */
[--C-:B------:R-:W-:Y:S02]  /*0de0*/  IMAD R34, R34, UR11, R3.reuse ;  /* 0x0000000b22227c24 */ /* 0x100fe4000f8e0203 */
[----:B------:R-:W-:Y:S02]  /*0df0*/  IMAD R36, R36, UR11, R3 ;  /* 0x0000000b24247c24 */ /* 0x000fe4000f8e0203 */
[--C-:B------:R-:W-:Y:S01]  /*0e00*/  IMAD R13, R0, UR10, R5.reuse ;  /* 0x0000000a000d7c24 */ /* 0x100fe2000f8e0205 */
[----:B------:R-:W-:Y:S01]  /*0e10*/  MOV R0, 0xff800000 ;  /* 0xff80000000007802 */ /* 0x000fe20000000f00 */
        /* <DEDUP_REMOVED lines=14> */
[----:B------:R-:W-:-:S07]  /*0f00*/  IMAD R36, R36, UR10, R5 ;  /* 0x0000000a24247c24 */ /* 0x000fce000f8e0205 */
.L_x_16:
[----:B------:R-:W0:Y:S02]  /*0f10*/  LDC.64 R22, c[0x0][0x380] ;  /* 0x0000e000ff167b82 */ /* 0x000e240000000a00 */
[----:B0-----:R-:W-:-:S06]  /*0f20*/  IMAD.WIDE.U32 R24, R36, 0x4, R22 ;  /* 0x0000000424187825 */ /* 0x001fcc00078e0016 */
[----:B------:R-:W2:Y:S01]  /*0f30*/  LDG.E R24, desc[UR8][R24.64] ;  /* 0x0000000818187981 */ /* 0x000ea2000c1e1900 */
[----:B------:R-:W-:-:S06]  /*0f40*/  IMAD.WIDE.U32 R26, R13, 0x4, R22 ;  /* 0x000000040d1a7825 */ /* 0x000fcc00078e0016 */
[----:B------:R-:W3:Y:S01]  /*0f50*/  LDG.E R26, desc[UR8][R26.64] ;  /* 0x000000081a1a7981 */ /* 0x000ee2000c1e1900 */
[----:B------:R-:W-:-:S06]  /*0f60*/  IMAD.WIDE.U32 R28, R15, 0x4, R22 ;  /* 0x000000040f1c7825 */ /* 0x000fcc00078e0016 */
[----:B------:R-:W4:Y:S01]  /*0f70*/  LDG.E R28, desc[UR8][R28.64] ;  /* 0x000000081c1c7981 */ /* 0x000f22000c1e1900 */
[----:B--2---:R-:W0:Y:S08]  /*0f80*/  F2I.TRUNC.NTZ R30, R24 ;  /* 0x00000018001e7305 */ /* 0x004e30000020f100 */
[----:B---3--:R-:W1:Y:S01]  /*0f90*/  F2I.TRUNC.NTZ R26, R26 ;  /* 0x0000001a001a7305 */ /* 0x008e62000020f100 */
[----:B0-----:R-:W-:Y:S01]  /*0fa0*/  I2FP.F32.S32 R25, R30 ;  /* 0x0000001e00197245 */ /* 0x001fe20000201400 */
[----:B------:R-:W-:-:S03]  /*0fb0*/  IMAD.WIDE.U32 R30, R17, 0x4, R22 ;  /* 0x00000004111e7825 */ /* 0x000fc600078e0016 */
[----:B------:R-:W-:-:S03]  /*0fc0*/  FSETP.GEU.AND P0, PT, R0, R25, PT ;  /* 0x000000190000720b */ /* 0x000fc60003f0e000 */
[----:B------:R-:W2:Y:S01]  /*0fd0*/  LDG.E R30, desc[UR8][R30.64] ;  /* 0x000000081e1e7981 */ /* 0x000ea2000c1e1900 */
[----:B------:R-:W-:Y:S01]  /*0fe0*/  FSEL R27, R25, R0, !P0 ;  /* 0x00000000191b7208 */ /* 0x000fe20004000000 */
[----:B------:R-:W-:-:S05]  /*0ff0*/  IMAD.WIDE.U32 R24, R19, 0x4, R22 ;  /* 0x0000000413187825 */ /* 0x000fca00078e0016 */
[----:B------:R0:W3:Y:S01]  /*1000*/  LDG.E R0, desc[UR8][R24.64] ;  /* 0x0000000818007981 */ /* 0x0000e2000c1e1900 */
[----:B----4-:R-:W4:Y:S01]  /*1010*/  F2I.TRUNC.NTZ R28, R28 ;  /* 0x0000001c001c7305 */ /* 0x010f22000020f100 */
[----:B-1----:R-:W-:-:S04]  /*1020*/  I2FP.F32.S32 R26, R26 ;  /* 0x0000001a001a7245 */ /* 0x002fc80000201400 */
[----:B------:R-:W-:Y:S01]  /*1030*/  FSETP.GEU.AND P0, PT, R27, R26, PT ;  /* 0x0000001a1b00720b */ /* 0x000fe20003f0e000 */
[----:B0-----:R-:W-:-:S03]  /*1040*/  IMAD.WIDE.U32 R24, R21, 0x4, R22 ;  /* 0x0000000415187825 */ /* 0x001fc600078e0016 */
[----:B------:R-:W-:Y:S02]  /*1050*/  FSEL R27, R26, R27, !P0 ;  /* 0x0000001b1a1b7208 */ /* 0x000fe40004000000 */
[----:B------:R0:W5:Y:S01]  /*1060*/  LDG.E R29, desc[UR8][R24.64] ;  /* 0x00000008181d7981 */ /* 0x000162000c1e1900 */
[----:B----4-:R-:W-:-:S04]  /*1070*/  I2FP.F32.S32 R26, R28 ;  /* 0x0000001c001a7245 */ /* 0x010fc80000201400 */
[----:B------:R-:W-:-:S04]  /*1080*/  FSETP.GEU.AND P0, PT, R27, R26, PT ;  /* 0x0000001a1b00720b */ /* 0x000fc80003f0e000 */
[----:B------:R-:W-:Y:S01]  /*1090*/  FSEL R28, R26, R27, !P0 ;  /* 0x0000001b1a1c7208 */ /* 0x000fe20004000000 */
[----:B------:R-:W-:-:S05]  /*10a0*/  IMAD.WIDE.U32 R26, R33, 0x4, R22 ;  /* 0x00000004211a7825 */ /* 0x000fca00078e0016 */
[----:B------:R1:W4:Y:S01]  /*10b0*/  LDG.E R31, desc[UR8][R26.64] ;  /* 0x000000081a1f7981 */ /* 0x000322000c1e1900 */
[----:B--2---:R-:W0:Y:S08]  /*10c0*/  F2I.TRUNC.NTZ R30, R30 ;  /* 0x0000001e001e7305 */ /* 0x004e30000020f100 */
[----:B---3--:R-:W2:Y:S01]  /*10d0*/  F2I.TRUNC.NTZ R0, R0 ;  /* 0x0000000000007305 */ /* 0x008ea2000020f100 */
[----:B0-----:R-:W-:-:S04]  /*10e0*/  I2FP.F32.S32 R25, R30 ;  /* 0x0000001e00197245 */ /* 0x001fc80000201400 */
[----:B------:R-:W-:-:S03]  /*10f0*/  FSETP.GEU.AND P0, PT, R28, R25, PT ;  /* 0x000000191c00720b */ /* 0x000fc60003f0e000 */
[----:B-----5:R-:W0:Y:S01]  /*1100*/  F2I.TRUNC.NTZ R29, R29 ;  /* 0x0000001d001d7305 */ /* 0x020e22000020f100 */
[----:B------:R-:W-:Y:S02]  /*1110*/  FSEL R28, R25, R28, !P0 ;  /* 0x0000001c191c7208 */ /* 0x000fe40004000000 */
[----:B--2---:R-:W-:-:S04]  /*1120*/  I2FP.F32.S32 R25, R0 ;  /* 0x0000000000197245 */ /* 0x004fc80000201400 */
[----:B------:R-:W-:-:S04]  /*1130*/  FSETP.GEU.AND P0, PT, R28, R25, PT ;  /* 0x000000191c00720b */ /* 0x000fc80003f0e000 */
[----:B-1----:R-:W-:Y:S01]  /*1140*/  FSEL R26, R25, R28, !P0 ;  /* 0x0000001c191a7208 */ /* 0x002fe20004000000 */
[----:B------:R-:W-:Y:S01]  /*1150*/  IMAD.WIDE.U32 R24, R35, 0x4, R22 ;  /* 0x0000000423187825 */ /* 0x000fe200078e0016 */
[----:B0-----:R-:W-:-:S04]  /*1160*/  I2FP.F32.S32 R27, R29 ;  /* 0x0000001d001b7245 */ /* 0x001fc80000201400 */
[----:B------:R0:W2:Y:S01]  /*1170*/  LDG.E R0, desc[UR8][R24.64] ;  /* 0x0000000818007981 */ /* 0x0000a2000c1e1900 */
[----:B------:R-:W-:Y:S01]  /*1180*/  IMAD.WIDE.U32 R28, R37, 0x4, R22 ;  /* 0x00000004251c7825 */ /* 0x000fe200078e0016 */
[----:B------:R-:W-:-:S04]  /*1190*/  FSETP.GEU.AND P0, PT, R26, R27, PT ;  /* 0x0000001b1a00720b */ /* 0x000fc80003f0e000 */
[----:B------:R-:W-:Y:S01]  /*11a0*/  FSEL R30, R27, R26, !P0 ;  /* 0x0000001a1b1e7208 */ /* 0x000fe20004000000 */
[----:B------:R-:W3:Y:S01]  /*11b0*/  LDG.E R28, desc[UR8][R28.64] ;  /* 0x000000081c1c7981 */ /* 0x000ee2000c1e1900 */
[--C-:B------:R-:W-:Y:S01]  /*11c0*/  IMAD.WIDE.U32 R26, R2, 0x4, R22.reuse ;  /* 0x00000004021a7825 */ /* 0x100fe200078e0016 */
[----:B----4-:R-:W1:Y:S05]  /*11d0*/  F2I.TRUNC.NTZ R31, R31 ;  /* 0x0000001f001f7305 */ /* 0x010e6a000020f100 */
[----:B------:R-:W4:Y:S01]  /*11e0*/  LDG.E R26, desc[UR8][R26.64] ;  /* 0x000000081a1a7981 */ /* 0x000f22000c1e1900 */
[----:B0-----:R-:W-:-:S06]  /*11f0*/  IMAD.WIDE.U32 R24, R14, 0x4, R22 ;  /* 0x000000040e187825 */ /* 0x001fcc00078e0016 */
[----:B------:R-:W5:Y:S01]  /*1200*/  LDG.E R24, desc[UR8][R24.64] ;  /* 0x0000000818187981 */ /* 0x000f62000c1e1900 */
[----:B-1----:R-:W-:-:S04]  /*1210*/  I2FP.F32.S32 R31, R31 ;  /* 0x0000001f001f7245 */ /* 0x002fc80000201400 */
[----:B------:R-:W-:-:S04]  /*1220*/  FSETP.GEU.AND P0, PT, R30, R31, PT ;  /* 0x0000001f1e00720b */ /* 0x000fc80003f0e000 */
[----:B------:R-:W-:Y:S01]  /*1230*/  FSEL R30, R31, R30, !P0 ;  /* 0x0000001e1f1e7208 */ /* 0x000fe20004000000 */
[----:B--2---:R-:W0:Y:S08]  /*1240*/  F2I.TRUNC.NTZ R0, R0 ;  /* 0x0000000000007305 */ /* 0x004e30000020f100 */
[----:B---3--:R-:W1:Y:S01]  /*1250*/  F2I.TRUNC.NTZ R28, R28 ;  /* 0x0000001c001c7305 */ /* 0x008e62000020f100 */
[----:B0-----:R-:W-:-:S07]  /*1260*/  I2FP.F32.S32 R29, R0 ;  /* 0x00000000001d7245 */ /* 0x001fce0000201400 */
[----:B----4-:R-:W0:Y:S01]  /*1270*/  F2I.TRUNC.NTZ R31, R26 ;  /* 0x0000001a001f7305 */ /* 0x010e22000020f100 */
[----:B------:R-:W-:-:S04]  /*1280*/  FSETP.GEU.AND P0, PT, R30, R29, PT ;  /* 0x0000001d1e00720b */ /* 0x000fc80003f0e000 */
[----:B------:R-:W-:Y:S02]  /*1290*/  FSEL R29, R29, R30, !P0 ;  /* 0x0000001e1d1d7208 */ /* 0x000fe40004000000 */
[----:B-1----:R-:W-:-:S04]  /*12a0*/  I2FP.F32.S32 R30, R28 ;  /* 0x0000001c001e7245 */ /* 0x002fc80000201400 */
[----:B------:R-:W-:Y:S01]  /*12b0*/  FSETP.GEU.AND P0, PT, R29, R30, PT ;  /* 0x0000001e1d00720b */ /* 0x000fe20003f0e000 */
[----:B-----5:R-:W1:Y:S01]  /*12c0*/  F2I.TRUNC.NTZ R24, R24 ;  /* 0x0000001800187305 */ /* 0x020e62000020f100 */
[----:B0-----:R-:W-:Y:S02]  /*12d0*/  I2FP.F32.S32 R27, R31 ;  /* 0x0000001f001b7245 */ /* 0x001fe40000201400 */
[----:B------:R-:W-:Y:S01]  /*12e0*/  FSEL R29, R30, R29, !P0 ;  /* 0x0000001d1e1d7208 */ /* 0x000fe20004000000 */
[----:B------:R-:W-:-:S03]  /*12f0*/  IMAD.WIDE.U32 R30, R16, 0x4, R22 ;  /* 0x00000004101e7825 */ /* 0x000fc600078e0016 */
[----:B------:R-:W-:-:S03]  /*1300*/  FSETP.GEU.AND P0, PT, R29, R27, PT ;  /* 0x0000001b1d00720b */ /* 0x000fc60003f0e000 */
[----:B------:R-:W2:Y:S01]  /*1310*/  LDG.E R30, desc[UR8][R30.64] ;  /* 0x000000081e1e7981 */ /* 0x000ea2000c1e1900 */
[----:B------:R-:W-:Y:S01]  /*1320*/  FSEL R0, R27, R29, !P0 ;  /* 0x0000001d1b007208 */ /* 0x000fe20004000000 */
[----:B------:R-:W-:Y:S01]  /*1330*/  IMAD.WIDE.U32 R28, R18, 0x4, R22 ;  /* 0x00000004121c7825 */ /* 0x000fe200078e0016 */
[----:B-1----:R-:W-:-:S03]  /*1340*/  I2FP.F32.S32 R25, R24 ;  /* 0x0000001800197245 */ /* 0x002fc60000201400 */
[----:B------:R-:W-:Y:S02]  /*1350*/  IMAD.WIDE.U32 R26, R20, 0x4, R22 ;  /* 0x00000004141a7825 */ /* 0x000fe400078e0016 */
[----:B------:R-:W3:Y:S01]  /*1360*/  LDG.E R28, desc[UR8][R28.64] ;  /* 0x000000081c1c7981 */ /* 0x000ee2000c1e1900 */
[----:B------:R-:W-:-:S03]  /*1370*/  FSETP.GEU.AND P0, PT, R0, R25, PT ;  /* 0x000000190000720b */ /* 0x000fc60003f0e000 */
[----:B------:R-:W4:Y:S01]  /*1380*/  LDG.E R26, desc[UR8][R26.64] ;  /* 0x000000081a1a7981 */ /* 0x000f22000c1e1900 */
[----:B------:R-:W-:Y:S01]  /*1390*/  FSEL R0, R25, R0, !P0 ;  /* 0x0000000019007208 */ /* 0x000fe20004000000 */
[----:B------:R-:W-:-:S04]  /*13a0*/  IMAD.WIDE.U32 R24, R32, 0x4, R22 ;  /* 0x0000000420187825 */ /* 0x000fc800078e0016 */
[----:B------:R-:W-:Y:S02]  /*13b0*/  IMAD.WIDE.U32 R22, R34, 0x4, R22 ;  /* 0x0000000422167825 */ /* 0x000fe400078e0016 */
[----:B------:R-:W5:Y:S04]  /*13c0*/  LDG.E R24, desc[UR8][R24.64] ;  /* 0x0000000818187981 */ /* 0x000f68000c1e1900 */
[----:B------:R-:W5:Y:S01]  /*13d0*/  LDG.E R22, desc[UR8][R22.64] ;  /* 0x0000000816167981 */ /* 0x000f62000c1e1900 */
[----:B------:R-:W-:-:S04]  /*13e0*/  UIADD3 UR7, UPT, UPT, UR7, 0x10, URZ ;  /* 0x0000001007077890 */ /* 0x000fc8000fffe0ff */
[----:B------:R-:W-:Y:S01]  /*13f0*/  UISETP.NE.AND UP1, UPT, UR7, URZ, UPT ;  /* 0x000000ff0700728c */ /* 0x000fe2000bf25270 */
[C---:B------:R-:W-:Y:S01]  /*1400*/  LEA R36, R4.reuse, R36, 0x4 ;  /* 0x0000002404247211 */ /* 0x040fe200078e20ff */
[C---:B------:R-:W-:Y:S01]  /*1410*/  IMAD R17, R4.reuse, 0x10, R17 ;  /* 0x0000001004117824 */ /* 0x040fe200078e0211 */
[C---:B------:R-:W-:Y:S01]  /*1420*/  LEA R13, R4.reuse, R13, 0x4 ;  /* 0x0000000d040d7211 */ /* 0x040fe200078e20ff */
[C---:B------:R-:W-:Y:S01]  /*1430*/  IMAD R2, R4.reuse, 0x10, R2 ;  /* 0x0000001004027824 */ /* 0x040fe200078e0202 */
[C---:B------:R-:W-:Y:S01]  /*1440*/  LEA R15, R4.reuse, R15, 0x4 ;  /* 0x0000000f040f7211 */ /* 0x040fe200078e20ff */
[C---:B------:R-:W-:Y:S01]  /*1450*/  IMAD R34, R4.reuse, 0x10, R34 ;  /* 0x0000001004227824 */ /* 0x040fe200078e0222 */
[C---:B------:R-:W-:Y:S02]  /*1460*/  LEA R19, R4.reuse, R19, 0x4 ;  /* 0x0000001304137211 */ /* 0x040fe400078e20ff */
[C---:B------:R-:W-:Y:S02]  /*1470*/  LEA R21, R4.reuse, R21, 0x4 ;  /* 0x0000001504157211 */ /* 0x040fe400078e20ff */
[----:B------:R-:W-:-:S02]  /*1480*/  LEA R33, R4, R33, 0x4 ;  /* 0x0000002104217211 */ /* 0x000fc400078e20ff */
[C---:B------:R-:W-:Y:S02]  /*1490*/  LEA R35, R4.reuse, R35, 0x4 ;  /* 0x0000002304237211 */ /* 0x040fe400078e20ff */
[C---:B------:R-:W-:Y:S02]  /*14a0*/  LEA R37, R4.reuse, R37, 0x4 ;  /* 0x0000002504257211 */ /* 0x040fe400078e20ff */
[C---:B------:R-:W-:Y:S02]  /*14b0*/  LEA R14, R4.reuse, R14, 0x4 ;  /* 0x0000000e040e7211 */ /* 0x040fe400078e20ff */
[C---:B------:R-:W-:Y:S02]  /*14c0*/  LEA R16, R4.reuse, R16, 0x4 ;  /* 0x0000001004107211 */ /* 0x040fe400078e20ff */
[C---:B------:R-:W-:Y:S02]  /*14d0*/  LEA R18, R4.reuse, R18, 0x4 ;  /* 0x0000001204127211 */ /* 0x040fe400078e20ff */
[----:B------:R-:W-:-:S02]  /*14e0*/  LEA R20, R4, R20, 0x4 ;  /* 0x0000001404147211 */ /* 0x000fc400078e20ff */
[----:B------:R-:W-:Y:S01]  /*14f0*/  LEA R32, R4, R32, 0x4 ;  /* 0x0000002004207211 */ /* 0x000fe200078e20ff */
[----:B--2---:R-:W0:Y:S08]  /*1500*/  F2I.TRUNC.NTZ R30, R30 ;  /* 0x0000001e001e7305 */ /* 0x004e30000020f100 */
[----:B---3--:R-:W1:Y:S01]  /*1510*/  F2I.TRUNC.NTZ R28, R28 ;  /* 0x0000001c001c7305 */ /* 0x008e62000020f100 */
[----:B0-----:R-:W-:-:S07]  /*1520*/  I2FP.F32.S32 R29, R30 ;  /* 0x0000001e001d7245 */ /* 0x001fce0000201400 */
[----:B----4-:R-:W0:Y:S01]  /*1530*/  F2I.TRUNC.NTZ R31, R26 ;  /* 0x0000001a001f7305 */ /* 0x010e22000020f100 */
[----:B------:R-:W-:-:S04]  /*1540*/  FSETP.GEU.AND P0, PT, R0, R29, PT ;  /* 0x0000001d0000720b */ /* 0x000fc80003f0e000 */
[----:B------:R-:W-:Y:S02]  /*1550*/  FSEL R0, R29, R0, !P0 ;  /* 0x000000001d007208 */ /* 0x000fe40004000000 */
[----:B-1----:R-:W-:Y:S01]  /*1560*/  I2FP.F32.S32 R27, R28 ;  /* 0x0000001c001b7245 */ /* 0x002fe20000201400 */
[----:B-----5:R-:W1:Y:S03]  /*1570*/  F2I.TRUNC.NTZ R29, R24 ;  /* 0x00000018001d7305 */ /* 0x020e66000020f100 */
[----:B------:R-:W-:Y:S02]  /*1580*/  FSETP.GEU.AND P0, PT, R0, R27, PT ;  /* 0x0000001b0000720b */ /* 0x000fe40003f0e000 */
[----:B0-----:R-:W-:Y:S02]  /*1590*/  I2FP.F32.S32 R31, R31 ;  /* 0x0000001f001f7245 */ /* 0x001fe40000201400 */
[----:B------:R-:W-:Y:S01]  /*15a0*/  FSEL R0, R27, R0, !P0 ;  /* 0x000000001b007208 */ /* 0x000fe20004000000 */
[----:B------:R-:W0:Y:S03]  /*15b0*/  F2I.TRUNC.NTZ R22, R22 ;  /* 0x0000001600167305 */ /* 0x000e26000020f100 */
[----:B------:R-:W-:-:S02]  /*15c0*/  FSETP.GEU.AND P0, PT, R0, R31, PT ;  /* 0x0000001f0000720b */ /* 0x000fc40003f0e000 */
[----:B-1----:R-:W-:Y:S02]  /*15d0*/  I2FP.F32.S32 R29, R29 ;  /* 0x0000001d001d7245 */ /* 0x002fe40000201400 */
[----:B------:R-:W-:-:S04]  /*15e0*/  FSEL R0, R31, R0, !P0 ;  /* 0x000000001f007208 */ /* 0x000fc80004000000 */
[----:B------:R-:W-:Y:S02]  /*15f0*/  FSETP.GEU.AND P0, PT, R0, R29, PT ;  /* 0x0000001d0000720b */ /* 0x000fe40003f0e000 */
[----:B0-----:R-:W-:Y:S02]  /*1600*/  I2FP.F32.S32 R23, R22 ;  /* 0x0000001600177245 */ /* 0x001fe40000201400 */
[----:B------:R-:W-:-:S04]  /*1610*/  FSEL R0, R29, R0, !P0 ;  /* 0x000000001d007208 */ /* 0x000fc80004000000 */
[----:B------:R-:W-:-:S04]  /*1620*/  FSETP.GEU.AND P0, PT, R0, R23, PT ;  /* 0x000000170000720b */ /* 0x000fc80003f0e000 */
[----:B------:R-:W-:Y:S01]  /*1630*/  FSEL R0, R23, R0, !P0 ;  /* 0x0000000017007208 */ /* 0x000fe20004000000 */
[----:B------:R-:W-:Y:S08]  /*1640*/  BRA.U UP1, `(.L_x_16) ;  /* 0xfffffff901307547 */ /* 0x000ff0000b83ffff */
[----:B------:R-:W-:-:S07]  /*1650*/  MOV R13, UR6 ;  /* 0x00000006000d7c02 */ /* 0x000fce0008000f00 */
.L_x_15:
[----:B------:R-:W-:-:S09]  /*1660*/  UISETP.NE.AND UP1, UPT, UR4, URZ, UPT ;  /* 0x000000ff0400728c */ /* 0x000fd2000bf25270 */
[----:B------:R-:W-:Y:S05]  /*1670*/  BRA.U !UP1, `(.L_x_14) ;  /* 0x0000000509d47547 */ /* 0x000fea000b800000 */
[----:B------:R-:W-:Y:S01]  /*1680*/  UISETP.GE.U32.AND UP1, UPT, UR4, 0x8, UPT ;  /* 0x000000080400788c */ /* 0x000fe2000bf26070 */
[----:B------:R-:W-:Y:S01]  /*1690*/  IADD3 R2, PT, PT, R6, 0x5, RZ ;  /* 0x0000000506027810 */ /* 0x000fe20007ffe0ff */
[----:B------:R-:W-:-:S04]  /*16a0*/  ULOP3.LUT UR6, UR5, 0x7, URZ, 0xc0, !UPT ;  /* 0x0000000705067892 */ /* 0x000fc8000f8ec0ff */
[----:B------:R-:W-:-:S03]  /*16b0*/  UISETP.NE.AND UP2, UPT, UR6, URZ, UPT ;  /* 0x000000ff0600728c */ /* 0x000fc6000bf45270 */
[----:B------:R-:W-:Y:S08]  /*16c0*/  BRA.U !UP1, `(.L_x_17) ;  /* 0x0000000109ec7547 */ /* 0x000ff0000b800000 */
[----:B------:R-:W0:Y:S01]  /*16d0*/  LDC.64 R14, c[0x0][0x380] ;  /* 0x0000e000ff0e7b82 */ /* 0x000e220000000a00 */
[----:B------:R-:W-:-:S05]  /*16e0*/  IADD3 R16, PT, PT, R13, R2, RZ ;  /* 0x000000020d107210 */ /* 0x000fca0007ffe0ff */
[----:B------:R-:W-:-:S04]  /*16f0*/  IMAD R19, R4, R16, R7 ;  /* 0x0000001004137224 */ /* 0x000fc800078e0207 */
[----:B0-----:R-:W-:Y:S01]  /*1700*/  IMAD.WIDE.U32 R16, R19, 0x4, R14 ;  /* 0x0000000413107825 */ /* 0x001fe200078e000e */
[----:B------:R-:W-:-:S04]  /*1710*/  IADD3 R19, PT, PT, R4, R19, RZ ;  /* 0x0000001304137210 */ /* 0x000fc80007ffe0ff */
[----:B------:R0:W2:Y:S01]  /*1720*/  LDG.E R22, desc[UR8][R16.64] ;  /* 0x0000000810167981 */ /* 0x0000a2000c1e1900 */
[----:B------:R-:W-:Y:S01]  /*1730*/  IMAD.WIDE.U32 R28, R19, 0x4, R14 ;  /* 0x00000004131c7825 */ /* 0x000fe200078e000e */
[----:B------:R-:W-:-:S04]  /*1740*/  IADD3 R19, PT, PT, R4, R19, RZ ;  /* 0x0000001304137210 */ /* 0x000fc80007ffe0ff */
[----:B------:R1:W3:Y:S01]  /*1750*/  LDG.E R23, desc[UR8][R28.64] ;  /* 0x000000081c177981 */ /* 0x0002e2000c1e1900 */
[----:B------:R-:W-:-:S04]  /*1760*/  IMAD.WIDE.U32 R24, R19, 0x4, R14 ;  /* 0x0000000413187825 */ /* 0x000fc800078e000e */
[C---:B------:R-:W-:Y:S02]  /*1770*/  IMAD.IADD R19, R4.reuse, 0x1, R19 ;  /* 0x0000000104137824 */ /* 0x040fe400078e0213 */
[----:B------:R-:W4:Y:S02]  /*1780*/  LDG.E R24, desc[UR8][R24.64] ;  /* 0x0000000818187981 */ /* 0x000f24000c1e1900 */
[----:B------:R-:W-:Y:S01]  /*1790*/  IMAD.WIDE.U32 R26, R19, 0x4, R14 ;  /* 0x00000004131a7825 */ /* 0x000fe200078e000e */
[----:B------:R-:W-:-:S05]  /*17a0*/  IADD3 R19, PT, PT, R4, R19, RZ ;  /* 0x0000001304137210 */ /* 0x000fca0007ffe0ff */
[----:B------:R-:W5:Y:S01]  /*17b0*/  LDG.E R26, desc[UR8][R26.64] ;  /* 0x000000081a1a7981 */ /* 0x000f62000c1e1900 */
[----:B------:R-:W-:Y:S01]  /*17c0*/  IMAD.WIDE.U32 R20, R19, 0x4, R14 ;  /* 0x0000000413147825 */ /* 0x000fe200078e000e */
[----:B0-----:R-:W-:-:S05]  /*17d0*/  IADD3 R17, PT, PT, R4, R19, RZ ;  /* 0x0000001304117210 */ /* 0x001fca0007ffe0ff */
[----:B------:R0:W5:Y:S01]  /*17e0*/  LDG.E R20, desc[UR8][R20.64] ;  /* 0x0000000814147981 */ /* 0x000162000c1e1900 */
[----:B------:R-:W-:Y:S01]  /*17f0*/  IMAD.WIDE.U32 R18, R17, 0x4, R14 ;  /* 0x0000000411127825 */ /* 0x000fe200078e000e */
[----:B-1----:R-:W-:-:S05]  /*1800*/  IADD3 R29, PT, PT, R4, R17, RZ ;  /* 0x00000011041d7210 */ /* 0x002fca0007ffe0ff */
[----:B------:R1:W5:Y:S01]  /*1810*/  LDG.E R18, desc[UR8][R18.64] ;  /* 0x0000000812127981 */ /* 0x000362000c1e1900 */
[----:B------:R-:W-:Y:S01]  /*1820*/  IMAD.WIDE.U32 R16, R29, 0x4, R14 ;  /* 0x000000041d107825 */ /* 0x000fe200078e000e */
[----:B------:R-:W-:-:S05]  /*1830*/  IADD3 R29, PT, PT, R4, R29, RZ ;  /* 0x0000001d041d7210 */ /* 0x000fca0007ffe0ff */
[----:B------:R-:W5:Y:S01]  /*1840*/  LDG.E R16, desc[UR8][R16.64] ;  /* 0x0000000810107981 */ /* 0x000f62000c1e1900 */
[----:B------:R-:W-:-:S06]  /*1850*/  IMAD.WIDE.U32 R14, R29, 0x4, R14 ;  /* 0x000000041d0e7825 */ /* 0x000fcc00078e000e */
[----:B------:R1:W5:Y:S01]  /*1860*/  LDG.E R14, desc[UR8][R14.64] ;  /* 0x000000080e0e7981 */ /* 0x000362000c1e1900 */
[----:B------:R-:W-:Y:S01]  /*1870*/  IADD3 R13, PT, PT, R13, 0x8, RZ ;  /* 0x000000080d0d7810 */ /* 0x000fe20007ffe0ff */
[----:B--2---:R-:W0:Y:S08]  /*1880*/  F2I.TRUNC.NTZ R22, R22 ;  /* 0x0000001600167305 */ /* 0x004e30000020f100 */
[----:B---3--:R-:W1:Y:S01]  /*1890*/  F2I.TRUNC.NTZ R23, R23 ;  /* 0x0000001700177305 */ /* 0x008e62000020f100 */
[----:B0-----:R-:W-:-:S07]  /*18a0*/  I2FP.F32.S32 R21, R22 ;  /* 0x0000001600157245 */ /* 0x001fce0000201400 */
[----:B----4-:R-:W0:Y:S01]  /*18b0*/  F2I.TRUNC.NTZ R24, R24 ;  /* 0x0000001800187305 */ /* 0x010e22000020f100 */
[----:B------:R-:W-:-:S04]  /*18c0*/  FSETP.GEU.AND P0, PT, R0, R21, PT ;  /* 0x000000150000720b */ /* 0x000fc80003f0e000 */
[----:B------:R-:W-:-:S03]  /*18d0*/  FSEL R0, R21, R0, !P0 ;  /* 0x0000000015007208 */ /* 0x000fc60004000000 */
[----:B-----5:R-:W2:Y:S01]  /*18e0*/  F2I.TRUNC.NTZ R26, R26 ;  /* 0x0000001a001a7305 */ /* 0x020ea2000020f100 */
[----:B-1----:R-:W-:-:S04]  /*18f0*/  I2FP.F32.S32 R19, R23 ;  /* 0x0000001700137245 */ /* 0x002fc80000201400 */
[----:B------:R-:W-:Y:S02]  /*1900*/  FSETP.GEU.AND P0, PT, R0, R19, PT ;  /* 0x000000130000720b */ /* 0x000fe40003f0e000 */
[----:B0-----:R-:W-:Y:S01]  /*1910*/  I2FP.F32.S32 R15, R24 ;  /* 0x00000018000f7245 */ /* 0x001fe20000201400 */
[----:B------:R-:W0:Y:S01]  /*1920*/  F2I.TRUNC.NTZ R20, R20 ;  /* 0x0000001400147305 */ /* 0x000e22000020f100 */
[----:B------:R-:W-:-:S04]  /*1930*/  FSEL R0, R19, R0, !P0 ;  /* 0x0000000013007208 */ /* 0x000fc80004000000 */
[----:B------:R-:W-:-:S03]  /*1940*/  FSETP.GEU.AND P0, PT, R0, R15, PT ;  /* 0x0000000f0000720b */ /* 0x000fc60003f0e000 */
[----:B------:R-:W1:Y:S01]  /*1950*/  F2I.TRUNC.NTZ R18, R18 ;  /* 0x0000001200127305 */ /* 0x000e62000020f100 */
[----:B------:R-:W-:Y:S02]  /*1960*/  FSEL R0, R15, R0, !P0 ;  /* 0x000000000f007208 */ /* 0x000fe40004000000 */
[----:B--2---:R-:W-:-:S04]  /*1970*/  I2FP.F32.S32 R15, R26 ;  /* 0x0000001a000f7245 */ /* 0x004fc80000201400 */
[----:B------:R-:W-:Y:S01]  /*1980*/  FSETP.GEU.AND P0, PT, R0, R15, PT ;  /* 0x0000000f0000720b */ /* 0x000fe20003f0e000 */
[----:B------:R-:W2:Y:S03]  /*1990*/  F2I.TRUNC.NTZ R16, R16 ;  /* 0x0000001000107305 */ /* 0x000ea6000020f100 */
[----:B------:R-:W-:Y:S02]  /*19a0*/  FSEL R0, R15, R0, !P0 ;  /* 0x000000000f007208 */ /* 0x000fe40004000000 */
[----:B0-----:R-:W-:-:S03]  /*19b0*/  I2FP.F32.S32 R15, R20 ;  /* 0x00000014000f7245 */ /* 0x001fc60000201400 */
[----:B------:R-:W0:Y:S01]  /*19c0*/  F2I.TRUNC.NTZ R14, R14 ;  /* 0x0000000e000e7305 */ /* 0x000e22000020f100 */
[----:B------:R-:W-:-:S04]  /*19d0*/  FSETP.GEU.AND P0, PT, R0, R15, PT ;  /* 0x0000000f0000720b */ /* 0x000fc80003f0e000 */
[----:B------:R-:W-:Y:S02]  /*19e0*/  FSEL R0, R15, R0, !P0 ;  /* 0x000000000f007208 */ /* 0x000fe40004000000 */
[----:B-1----:R-:W-:Y:S02]  /*19f0*/  I2FP.F32.S32 R15, R18 ;  /* 0x00000012000f7245 */ /* 0x002fe40000201400 */
[----:B--2---:R-:W-:Y:S02]  /*1a00*/  I2FP.F32.S32 R17, R16 ;  /* 0x0000001000117245 */ /* 0x004fe40000201400 */
[----:B------:R-:W-:-:S04]  /*1a10*/  FSETP.GEU.AND P0, PT, R0, R15, PT ;  /* 0x0000000f0000720b */ /* 0x000fc80003f0e000 */
[----:B------:R-:W-:Y:S02]  /*1a20*/  FSEL R0, R15, R0, !P0 ;  /* 0x000000000f007208 */ /* 0x000fe40004000000 */
[----:B0-----:R-:W-:Y:S02]  /*1a30*/  I2FP.F32.S32 R15, R14 ;  /* 0x0000000e000f7245 */ /* 0x001fe40000201400 */
[----:B------:R-:W-:-:S04]  /*1a40*/  FSETP.GEU.AND P0, PT, R0, R17, PT ;  /* 0x000000110000720b */ /* 0x000fc80003f0e000 */
[----:B------:R-:W-:-:S04]  /*1a50*/  FSEL R0, R17, R0, !P0 ;  /* 0x0000000011007208 */ /* 0x000fc80004000000 */
[----:B------:R-:W-:-:S04]  /*1a60*/  FSETP.GEU.AND P0, PT, R0, R15, PT ;  /* 0x0000000f0000720b */ /* 0x000fc80003f0e000 */
[----:B------:R-:W-:-:S09]  /*1a70*/  FSEL R0, R15, R0, !P0 ;  /* 0x000000000f007208 */ /* 0x000fd20004000000 */
.L_x_17:
[----:B------:R-:W-:Y:S05]  /*1a80*/  BRA.U !UP2, `(.L_x_14) ;  /* 0x000000010ad07547 */ /* 0x000fea000b800000 */
[----:B------:R-:W-:Y:S02]  /*1a90*/  UISETP.GE.U32.AND UP1, UPT, UR6, 0x4, UPT ;  /* 0x000000040600788c */ /* 0x000fe4000bf26070 */
[----:B------:R-:W-:-:S04]  /*1aa0*/  ULOP3.LUT UR4, UR5, 0x3, URZ, 0xc0, !UPT ;  /* 0x0000000305047892 */ /* 0x000fc8000f8ec0ff */
[----:B------:R-:W-:-:S03]  /*1ab0*/  UISETP.NE.AND UP2, UPT, UR4, URZ, UPT ;  /* 0x000000ff0400728c */ /* 0x000fc6000bf45270 */
[----:B------:R-:W-:Y:S08]  /*1ac0*/  BRA.U !UP1, `(.L_x_18) ;  /* 0x00000001097c7547 */ /* 0x000ff0000b800000 */
[----:B------:R-:W0:Y:S01]  /*1ad0*/  LDC.64 R14, c[0x0][0x380] ;  /* 0x0000e000ff0e7b82 */ /* 0x000e220000000a00 */
[----:B------:R-:W-:-:S04]  /*1ae0*/  IMAD.IADD R2, R13, 0x1, R2 ;  /* 0x000000010d027824 */ /* 0x000fc800078e0202 */
[----:B------:R-:W-:-:S05]  /*1af0*/  IMAD R19, R4, R2, R7 ;  /* 0x0000000204137224 */ /* 0x000fca00078e0207 */
[----:B------:R-:W-:Y:S01]  /*1b00*/  IADD3 R21, PT, PT, R4, R19, RZ ;  /* 0x0000001304157210 */ /* 0x000fe20007ffe0ff */
[----:B0-----:R-:W-:-:S06]  /*1b10*/  IMAD.WIDE.U32 R16, R19, 0x4, R14 ;  /* 0x0000000413107825 */ /* 0x001fcc00078e000e */
[----:B------:R-:W2:Y:S01]  /*1b20*/  LDG.E R16, desc[UR8][R16.64] ;  /* 0x0000000810107981 */ /* 0x000ea2000c1e1900 */
[----:B------:R-:W-:Y:S01]  /*1b30*/  IMAD.WIDE.U32 R18, R21, 0x4, R14 ;  /* 0x0000000415127825 */ /* 0x000fe200078e000e */
[----:B------:R-:W-:-:S05]  /*1b40*/  IADD3 R23, PT, PT, R4, R21, RZ ;  /* 0x0000001504177210 */ /* 0x000fca0007ffe0ff */
[----:B------:R-:W3:Y:S01]  /*1b50*/  LDG.E R18, desc[UR8][R18.64] ;  /* 0x0000000812127981 */ /* 0x000ee2000c1e1900 */
[----:B------:R-:W-:Y:S01]  /*1b60*/  IMAD.WIDE.U32 R20, R23, 0x4, R14 ;  /* 0x0000000417147825 */ /* 0x000fe200078e000e */
[----:B------:R-:W-:-:S05]  /*1b70*/  IADD3 R23, PT, PT, R4, R23, RZ ;  /* 0x0000001704177210 */ /* 0x000fca0007ffe0ff */
[----:B------:R-:W4:Y:S01]  /*1b80*/  LDG.E R20, desc[UR8][R20.64] ;  /* 0x0000000814147981 */ /* 0x000f22000c1e1900 */
[----:B------:R-:W-:-:S06]  /*1b90*/  IMAD.WIDE.U32 R14, R23, 0x4, R14 ;  /* 0x00000004170e7825 */ /* 0x000fcc00078e000e */
[----:B------:R-:W5:Y:S01]  /*1ba0*/  LDG.E R14, desc[UR8][R14.64] ;  /* 0x000000080e0e7981 */ /* 0x000f62000c1e1900 */
[----:B------:R-:W-:Y:S01]  /*1bb0*/  IADD3 R13, PT, PT, R13, 0x4, RZ ;  /* 0x000000040d0d7810 */ /* 0x000fe20007ffe0ff */
[----:B--2---:R-:W0:Y:S08]  /*1bc0*/  F2I.TRUNC.NTZ R2, R16 ;  /* 0x0000001000027305 */ /* 0x004e30000020f100 */
[----:B---3--:R-:W1:Y:S01]  /*1bd0*/  F2I.TRUNC.NTZ R22, R18 ;  /* 0x0000001200167305 */ /* 0x008e62000020f100 */
[----:B0-----:R-:W-:-:S07]  /*1be0*/  I2FP.F32.S32 R17, R2 ;  /* 0x0000000200117245 */ /* 0x001fce0000201400 */
[----:B----4-:R-:W0:Y:S01]  /*1bf0*/  F2I.TRUNC.NTZ R2, R20 ;  /* 0x0000001400027305 */ /* 0x010e22000020f100 */
[----:B------:R-:W-:-:S04]  /*1c00*/  FSETP.GEU.AND P0, PT, R0, R17, PT ;  /* 0x000000110000720b */ /* 0x000fc80003f0e000 */
[----:B------:R-:W-:Y:S02]  /*1c10*/  FSEL R0, R17, R0, !P0 ;  /* 0x0000000011007208 */ /* 0x000fe40004000000 */
[----:B-1----:R-:W-:Y:S02]  /*1c20*/  I2FP.F32.S32 R17, R22 ;  /* 0x0000001600117245 */ /* 0x002fe40000201400 */
[----:B-----5:R-:W1:Y:S02]  /*1c30*/  F2I.TRUNC.NTZ R22, R14 ;  /* 0x0000000e00167305 */ /* 0x020e64000020f100 */
[----:B------:R-:W-:Y:S02]  /*1c40*/  FSETP.GEU.AND P0, PT, R0, R17, PT ;  /* 0x000000110000720b */ /* 0x000fe40003f0e000 */
[----:B0-----:R-:W-:Y:S02]  /*1c50*/  I2FP.F32.S32 R19, R2 ;  /* 0x0000000200137245 */ /* 0x001fe40000201400 */
[----:B------:R-:W-:-:S04]  /*1c60*/  FSEL R0, R17, R0, !P0 ;  /* 0x0000000011007208 */ /* 0x000fc80004000000 */
[----:B------:R-:W-:Y:S02]  /*1c70*/  FSETP.GEU.AND P0, PT, R0, R19, PT ;  /* 0x000000130000720b */ /* 0x000fe40003f0e000 */
[----:B-1----:R-:W-:Y:S02]  /*1c80*/  I2FP.F32.S32 R15, R22 ;  /* 0x00000016000f7245 */ /* 0x002fe40000201400 */
[----:B------:R-:W-:-:S04]  /*1c90*/  FSEL R0, R19, R0, !P0 ;  /* 0x0000000013007208 */ /* 0x000fc80004000000 */
[----:B------:R-:W-:-:S04]  /*1ca0*/  FSETP.GEU.AND P0, PT, R0, R15, PT ;  /* 0x0000000f0000720b */ /* 0x000fc80003f0e000 */
[----:B------:R-:W-:-:S09]  /*1cb0*/  FSEL R0, R15, R0, !P0 ;  /* 0x000000000f007208 */ /* 0x000fd20004000000 */
.L_x_18:
[----:B------:R-:W-:Y:S05]  /*1cc0*/  BRA.U !UP2, `(.L_x_14) ;  /* 0x000000010a407547 */ /* 0x000fea000b800000 */
[----:B------:R-:W0:Y:S01]  /*1cd0*/  LDCU.64 UR6, c[0x0][0x3a8] ;  /* 0x00007500ff0677ac */ /* 0x000e220008000a00 */
[----:B------:R-:W1:Y:S01]  /*1ce0*/  LDC.64 R14, c[0x0][0x380] ;  /* 0x0000e000ff0e7b82 */ /* 0x000e620000000a00 */
[----:B------:R-:W-:Y:S01]  /*1cf0*/  IADD3 R2, PT, PT, R13, 0x5, R6 ;  /* 0x000000050d027810 */ /* 0x000fe20007ffe006 */
[----:B------:R-:W-:-:S04]  /*1d00*/  UIADD3 UR4, UPT, UPT, -UR4, URZ, URZ ;  /* 0x000000ff04047290 */ /* 0x000fc8000fffe1ff */
[----:B0-----:R-:W-:-:S04]  /*1d10*/  IMAD R2, R2, UR7, R3 ;  /* 0x0000000702027c24 */ /* 0x001fc8000f8e0203 */
[----:B------:R-:W-:-:S07]  /*1d20*/  IMAD R13, R2, UR6, R5 ;  /* 0x00000006020d7c24 */ /* 0x000fce000f8e0205 */
.L_x_19:
[----:B-1----:R-:W-:-:S06]  /*1d30*/  IMAD.WIDE.U32 R16, R13, 0x4, R14 ;  /* 0x000000040d107825 */ /* 0x002fcc00078e000e */
[----:B------:R-:W2:Y:S01]  /*1d40*/  LDG.E R16, desc[UR8][R16.64] ;  /* 0x0000000810107981 */ /* 0x000ea2000c1e1900 */
[----:B------:R-:W-:Y:S01]  /*1d50*/  UIADD3 UR4, UPT, UPT, UR4, 0x1, URZ ;  /* 0x0000000104047890 */ /* 0x000fe2000fffe0ff */
[----:B------:R-:W-:-:S03]  /*1d60*/  IADD3 R13, PT, PT, R4, R13, RZ ;  /* 0x0000000d040d7210 */ /* 0x000fc60007ffe0ff */
[----:B------:R-:W-:Y:S01]  /*1d70*/  UISETP.NE.AND UP1, UPT, UR4, URZ, UPT ;  /* 0x000000ff0400728c */ /* 0x000fe2000bf25270 */
[----:B--2---:R-:W0:Y:S02]  /*1d80*/  F2I.TRUNC.NTZ R2, R16 ;  /* 0x0000001000027305 */ /* 0x004e24000020f100 */
[----:B0-----:R-:W-:-:S04]  /*1d90*/  I2FP.F32.S32 R19, R2 ;  /* 0x0000000200137245 */ /* 0x001fc80000201400 */
[----:B------:R-:W-:-:S04]  /*1da0*/  FSETP.GEU.AND P0, PT, R0, R19, PT ;  /* 0x000000130000720b */ /* 0x000fc80003f0e000 */
[----:B------:R-:W-:Y:S01]  /*1db0*/  FSEL R0, R19, R0, !P0 ;  /* 0x0000000013007208 */ /* 0x000fe20004000000 */
[----:B------:R-:W-:Y:S08]  /*1dc0*/  BRA.U UP1, `(.L_x_19) ;  /* 0xfffffffd01d87547 */ /* 0x000ff0000b83ffff */
.L_x_14:
[----:B------:R-:W-:Y:S01]  /*1dd0*/  IMAD.MOV.U32 R13, RZ, RZ, RZ ;  /* 0x000000ffff0d7224 */ /* 0x000fe200078e00ff */
[----:B------:R-:W-:Y:S06]  /*1de0*/  BRA.U !UP0, `(.L_x_20) ;  /* 0x0000000d08c47547 */ /* 0x000fec000b800000 */
[----:B------:R-:W-:Y:S01]  /*1df0*/  UISETP.GE.U32.AND UP2, UPT, UR5, 0x8, UPT ;  /* 0x000000080500788c */ /* 0x000fe2000bf46070 */
[----:B------:R-:W-:Y:S01]  /*1e00*/  HFMA2 R13, -RZ, RZ, 0, 0 ;  /* 0x00000000ff0d7431 */ /* 0x000fe200000001ff */
[----:B------:R-:W-:Y:S01]  /*1e10*/  ULOP3.LUT UR7, UR5, 0x7, URZ, 0xc0, !UPT ;  /* 0x0000000705077892 */ /* 0x000fe2000f8ec0ff */
[----:B------:R-:W-:Y:S01]  /*1e20*/  IADD3 R2, PT, PT, R6, 0x5, RZ ;  /* 0x0000000506027810 */ /* 0x000fe20007ffe0ff */
[----:B------:R-:W-:Y:S02]  /*1e30*/  UMOV UR4, URZ ;  /* 0x000000ff00047c82 */ /* 0x000fe40008000000 */
[----:B------:R-:W-:-:S03]  /*1e40*/  UISETP.NE.AND UP1, UPT, UR7, URZ, UPT ;  /* 0x000000ff0700728c */ /* 0x000fc6000bf25270 */
[----:B------:R-:W-:Y:S08]  /*1e50*/  BRA.U !UP2, `(.L_x_21) ;  /* 0x000000090a007547 */ /* 0x000ff0000b800000 */
[----:B------:R-:W0:Y:S01]  /*1e60*/  LDCU.64 UR10, c[0x0][0x3a8] ;  /* 0x00007500ff0a77ac */ /* 0x000e220008000a00 */
[C---:B------:R-:W-:Y:S01]  /*1e70*/  IADD3 R14, PT, PT, R6.reuse, 0x6, RZ ;  /* 0x00000006060e7810 */ /* 0x040fe20007ffe0ff */
[C---:B------:R-:W-:Y:S01]  /*1e80*/  VIADD R20, R6.reuse, 0x9 ;  /* 0x0000000906147836 */ /* 0x040fe20000000000 */
[C---:B------:R-:W-:Y:S01]  /*1e90*/  IADD3 R16, PT, PT, R6.reuse, 0x7, RZ ;  /* 0x0000000706107810 */ /* 0x040fe20007ffe0ff */
[----:B------:R-:W-:Y:S01]  /*1ea0*/  ULOP3.LUT UR4, UR5, 0xfffffff8, URZ, 0xc0, !UPT ;  /* 0xfffffff805047892 */ /* 0x000fe2000f8ec0ff */
[C---:B------:R-:W-:Y:S02]  /*1eb0*/  IADD3 R18, PT, PT, R6.reuse, 0x8, RZ ;  /* 0x0000000806127810 */ /* 0x040fe40007ffe0ff */
[C---:B------:R-:W-:Y:S01]  /*1ec0*/  IADD3 R22, PT, PT, R6.reuse, 0xa, RZ ;  /* 0x0000000a06167810 */ /* 0x040fe20007ffe0ff */
[----:B------:R-:W-:Y:S01]  /*1ed0*/  UIADD3 UR6, UPT, UPT, -UR4, URZ, URZ ;  /* 0x000000ff04067290 */ /* 0x000fe2000fffe1ff */
[C---:B------:R-:W-:Y:S02]  /*1ee0*/  IADD3 R24, PT, PT, R6.reuse, 0xb, RZ ;  /* 0x0000000b06187810 */ /* 0x040fe40007ffe0ff */
[----:B------:R-:W-:-:S02]  /*1ef0*/  IADD3 R26, PT, PT, R6, 0xc, RZ ;  /* 0x0000000c061a7810 */ /* 0x000fc40007ffe0ff */
[----:B------:R-:W-:Y:S01]  /*1f00*/  MOV R13, RZ ;  /* 0x000000ff000d7202 */ /* 0x000fe20000000f00 */
[--C-:B0-----:R-:W-:Y:S02]  /*1f10*/  IMAD R14, R14, UR11, R3.reuse ;  /* 0x0000000b0e0e7c24 */ /* 0x101fe4000f8e0203 */
[--C-:B------:R-:W-:Y:S02]  /*1f20*/  IMAD R16, R16, UR11, R3.reuse ;  /* 0x0000000b10107c24 */ /* 0x100fe4000f8e0203 */
[--C-:B------:R-:W-:Y:S02]  /*1f30*/  IMAD R18, R18, UR11, R3.reuse ;  /* 0x0000000b12127c24 */ /* 0x100fe4000f8e0203 */
[--C-:B------:R-:W-:Y:S02]  /*1f40*/  IMAD R20, R20, UR11, R3.reuse ;  /* 0x0000000b14147c24 */ /* 0x100fe4000f8e0203 */
[--C-:B------:R-:W-:Y:S02]  /*1f50*/  IMAD R22, R22, UR11, R3.reuse ;  /* 0x0000000b16167c24 */ /* 0x100fe4000f8e0203 */
[----:B------:R-:W-:-:S02]  /*1f60*/  IMAD R24, R24, UR11, R3 ;  /* 0x0000000b18187c24 */ /* 0x000fc4000f8e0203 */
[--C-:B------:R-:W-:Y:S02]  /*1f70*/  IMAD R26, R26, UR11, R3.reuse ;  /* 0x0000000b1a1a7c24 */ /* 0x100fe4000f8e0203 */
[----:B------:R-:W-:Y:S02]  /*1f80*/  IMAD R28, R2, UR11, R3 ;  /* 0x0000000b021c7c24 */ /* 0x000fe4000f8e0203 */
[--C-:B------:R-:W-:Y:S02]  /*1f90*/  IMAD R15, R14, UR10, R5.reuse ;  /* 0x0000000a0e0f7c24 */ /* 0x100fe4000f8e0205 */
[--C-:B------:R-:W-:Y:S02]  /*1fa0*/  IMAD R17, R16, UR10, R5.reuse ;  /* 0x0000000a10117c24 */ /* 0x100fe4000f8e0205 */
[--C-:B------:R-:W-:Y:S02]  /*1fb0*/  IMAD R27, R18, UR10, R5.reuse ;  /* 0x0000000a121b7c24 */ /* 0x100fe4000f8e0205 */
[----:B------:R-:W-:-:S02]  /*1fc0*/  IMAD R29, R20, UR10, R5 ;  /* 0x0000000a141d7c24 */ /* 0x000fc4000f8e0205 */
[--C-:B------:R-:W-:Y:S02]  /*1fd0*/  IMAD R31, R22, UR10, R5.reuse ;  /* 0x0000000a161f7c24 */ /* 0x100fe4000f8e0205 */
[--C-:B------:R-:W-:Y:S02]  /*1fe0*/  IMAD R33, R24, UR10, R5.reuse ;  /* 0x0000000a18217c24 */ /* 0x100fe4000f8e0205 */
[--C-:B------:R-:W-:Y:S02]  /*1ff0*/  IMAD R35, R26, UR10, R5.reuse ;  /* 0x0000000a1a237c24 */ /* 0x100fe4000f8e0205 */
[----:B------:R-:W-:-:S07]  /*2000*/  IMAD R37, R28, UR10, R5 ;  /* 0x0000000a1c257c24 */ /* 0x000fce000f8e0205 */
.L_x_22:
[----:B0-----:R-:W0:Y:S02]  /*2010*/  LDC.64 R20, c[0x0][0x380] ;  /* 0x0000e000ff147b82 */ /* 0x001e240000000a00 */
[----:B0-----:R-:W-:-:S06]  /*2020*/  IMAD.WIDE.U32 R18, R37, 0x4, R20 ;  /* 0x0000000425127825 */ /* 0x001fcc00078e0014 */
[----:B------:R-:W2:Y:S01]  /*2030*/  LDG.E R19, desc[UR8][R18.64] ;  /* 0x0000000812137981 */ /* 0x000ea2000c1e1900 */
[----:B------:R-:W-:-:S04]  /*2040*/  IMAD.WIDE.U32 R22, R15, 0x4, R20 ;  /* 0x000000040f167825 */ /* 0x000fc800078e0014 */
[----:B--2---:R-:W-:Y:S02]  /*2050*/  FADD R14, R19, -R0 ;  /* 0x80000000130e7221 */ /* 0x004fe40000000000 */
[----:B------:R-:W0:Y:S02]  /*2060*/  LDC.64 R18, c[0x0][0x388] ;  /* 0x0000e200ff127b82 */ /* 0x000e240000000a00 */
[----:B------:R-:W-:-:S05]  /*2070*/  FMUL R14, R14, 1.4426950216293334961 ;  /* 0x3fb8aa3b0e0e7820 */ /* 0x000fca0000400000 */
[----:B------:R-:W-:-:S13]  /*2080*/  FSETP.GEU.AND P0, PT, R14, -126, PT ;  /* 0xc2fc00000e00780b */ /* 0x000fda0003f0e000 */
[----:B------:R-:W-:-:S04]  /*2090*/  @!P0 FMUL R14, R14, 0.5 ;  /* 0x3f0000000e0e8820 */ /* 0x000fc80000400000 */
[----:B------:R-:W1:Y:S01]  /*20a0*/  MUFU.EX2 R32, R14 ;  /* 0x0000000e00207308 */ /* 0x000e620000000800 */
[----:B0-----:R-:W-:-:S04]  /*20b0*/  IMAD.WIDE.U32 R24, R37, 0x4, R18 ;  /* 0x0000000425187825 */ /* 0x001fc800078e0012 */
[----:B-1----:R-:W-:-:S05]  /*20c0*/  @!P0 FMUL R32, R32, R32 ;  /* 0x0000002020208220 */ /* 0x002fca0000400000 */
[----:B------:R0:W-:Y:S04]  /*20d0*/  STG.E desc[UR8][R24.64], R32 ;  /* 0x0000002018007986 */ /* 0x0001e8000c101908 */
[----:B------:R-:W2:Y:S01]  /*20e0*/  LDG.E R23, desc[UR8][R22.64] ;  /* 0x0000000816177981 */ /* 0x000ea2000c1e1900 */
[----:B0-----:R-:W-:-:S04]  /*20f0*/  IMAD.WIDE.U32 R24, R15, 0x4, R18 ;  /* 0x000000040f187825 */ /* 0x001fc800078e0012 */
[----:B--2---:R-:W-:Y:S01]  /*2100*/  FADD R16, R23, -R0 ;  /* 0x8000000017107221 */ /* 0x004fe20000000000 */
[----:B------:R-:W-:-:S04]  /*2110*/  IMAD.WIDE.U32 R22, R17, 0x4, R20 ;  /* 0x0000000411167825 */ /* 0x000fc800078e0014 */
[----:B------:R-:W-:-:S05]  /*2120*/  FMUL R16, R16, 1.4426950216293334961 ;  /* 0x3fb8aa3b10107820 */ /* 0x000fca0000400000 */
[----:B------:R-:W-:-:S13]  /*2130*/  FSETP.GEU.AND P0, PT, R16, -126, PT ;  /* 0xc2fc00001000780b */ /* 0x000fda0003f0e000 */
[----:B------:R-:W-:-:S04]  /*2140*/  @!P0 FMUL R16, R16, 0.5 ;  /* 0x3f00000010108820 */ /* 0x000fc80000400000 */
[----:B------:R-:W0:Y:S02]  /*2150*/  MUFU.EX2 R30, R16 ;  /* 0x00000010001e7308 */ /* 0x000e240000000800 */
[----:B0-----:R-:W-:-:S05]  /*2160*/  @!P0 FMUL R30, R30, R30 ;  /* 0x0000001e1e1e8220 */ /* 0x001fca0000400000 */
[----:B------:R0:W-:Y:S04]  /*2170*/  STG.E desc[UR8][R24.64], R30 ;  /* 0x0000001e18007986 */ /* 0x0001e8000c101908 */
[----:B------:R1:W2:Y:S01]  /*2180*/  LDG.E R14, desc[UR8][R22.64] ;  /* 0x00000008160e7981 */ /* 0x0002a2000c1e1900 */
[----:B0-----:R-:W-:-:S04]  /*2190*/  IMAD.WIDE.U32 R24, R17, 0x4, R18 ;  /* 0x0000000411187825 */ /* 0x001fc800078e0012 */
[----:B-1----:R-:W-:-:S04]  /*21a0*/  IMAD.WIDE.U32 R22, R27, 0x4, R20 ;  /* 0x000000041b167825 */ /* 0x002fc800078e0014 */
[----:B--2---:R-:W-:-:S04]  /*21b0*/  FADD R14, R14, -R0 ;  /* 0x800000000e0e7221 */ /* 0x004fc80000000000 */
        /* <DEDUP_REMOVED lines=26> */
[----:B------:R-:W2:Y:S01]  /*2360*/  LDG.E R25, desc[UR8][R24.64] ;  /* 0x0000000818197981 */ /* 0x000ea2000c1e1900 */
[----:B0-----:R-:W-:-:S04]  /*2370*/  IMAD.WIDE.U32 R22, R31, 0x4, R18 ;  /* 0x000000041f167825 */ /* 0x001fc800078e0012 */
[----:B--2---:R-:W-:-:S04]  /*2380*/  FADD R16, R25, -R0 ;  /* 0x8000000019107221 */ /* 0x004fc80000000000 */
[----:B------:R-:W-:-:S05]  /*2390*/  FMUL R36, R16, 1.4426950216293334961 ;  /* 0x3fb8aa3b10247820 */ /* 0x000fca0000400000 */
[----:B------:R-:W-:-:S13]  /*23a0*/  FSETP.GEU.AND P0, PT, R36, -126, PT ;  /* 0xc2fc00002400780b */ /* 0x000fda0003f0e000 */
[----:B------:R-:W-:-:S04]  /*23b0*/  @!P0 FMUL R36, R36, 0.5 ;  /* 0x3f00000024248820 */ /* 0x000fc80000400000 */
[----:B------:R-:W0:Y:S02]  /*23c0*/  MUFU.EX2 R16, R36 ;  /* 0x0000002400107308 */ /* 0x000e240000000800 */
[----:B0-----:R-:W-:-:S05]  /*23d0*/  @!P0 FMUL R16, R16, R16 ;  /* 0x0000001010108220 */ /* 0x001fca0000400000 */
[----:B------:R0:W-:Y:S02]  /*23e0*/  STG.E desc[UR8][R22.64], R16 ;  /* 0x0000001016007986 */ /* 0x0001e4000c101908 */
[----:B0-----:R-:W-:-:S05]  /*23f0*/  IMAD.WIDE.U32 R22, R33, 0x4, R20 ;  /* 0x0000000421167825 */ /* 0x001fca00078e0014 */
[----:B------:R-:W2:Y:S01]  /*2400*/  LDG.E R34, desc[UR8][R22.64] ;  /* 0x0000000816227981 */ /* 0x000ea2000c1e1900 */
[----:B------:R-:W-:-:S04]  /*2410*/  IMAD.WIDE.U32 R20, R35, 0x4, R20 ;  /* 0x0000000423147825 */ /* 0x000fc800078e0014 */
[----:B------:R-:W-:-:S04]  /*2420*/  IMAD.WIDE.U32 R24, R33, 0x4, R18 ;  /* 0x0000000421187825 */ /* 0x000fc800078e0012 */
[----:B--2---:R-:W-:-:S04]  /*2430*/  FADD R34, R34, -R0 ;  /* 0x8000000022227221 */ /* 0x004fc80000000000 */
[----:B------:R-:W-:-:S05]  /*2440*/  FMUL R34, R34, 1.4426950216293334961 ;  /* 0x3fb8aa3b22227820 */ /* 0x000fca0000400000 */
[----:B------:R-:W-:-:S13]  /*2450*/  FSETP.GEU.AND P0, PT, R34, -126, PT ;  /* 0xc2fc00002200780b */ /* 0x000fda0003f0e000 */
[----:B------:R-:W-:-:S06]  /*2460*/  @!P0 FMUL R34, R34, 0.5 ;  /* 0x3f00000022228820 */ /* 0x000fcc0000400000 */
[----:B------:R-:W0:Y:S02]  /*2470*/  MUFU.EX2 R34, R34 ;  /* 0x0000002200227308 */ /* 0x000e240000000800 */
[----:B0-----:R-:W-:-:S05]  /*2480*/  @!P0 FMUL R34, R34, R34 ;  /* 0x0000002222228220 */ /* 0x001fca0000400000 */
[----:B------:R0:W-:Y:S04]  /*2490*/  STG.E desc[UR8][R24.64], R34 ;  /* 0x0000002218007986 */ /* 0x0001e8000c101908 */
[----:B------:R-:W2:Y:S01]  /*24a0*/  LDG.E R21, desc[UR8][R20.64] ;  /* 0x0000000814157981 */ /* 0x000ea2000c1e1900 */
[----:B------:R-:W-:Y:S01]  /*24b0*/  FADD R13, R32, R13 ;  /* 0x0000000d200d7221 */ /* 0x000fe20000000000 */
[----:B------:R-:W-:Y:S01]  /*24c0*/  IMAD.WIDE.U32 R18, R35, 0x4, R18 ;  /* 0x0000000423127825 */ /* 0x000fe200078e0012 */
[----:B------:R-:W-:Y:S01]  /*24d0*/  UIADD3 UR6, UPT, UPT, UR6, 0x8, URZ ;  /* 0x0000000806067890 */ /* 0x000fe2000fffe0ff */
[C---:B------:R-:W-:Y:S02]  /*24e0*/  LEA R15, R4.reuse, R15, 0x3 ;  /* 0x0000000f040f7211 */ /* 0x040fe400078e18ff */
[----:B------:R-:W-:Y:S01]  /*24f0*/  FADD R13, R13, R30 ;  /* 0x0000001e0d0d7221 */ /* 0x000fe20000000000 */
[C---:B------:R-:W-:Y:S01]  /*2500*/  IMAD R17, R4.reuse, 0x8, R17 ;  /* 0x0000000804117824 */ /* 0x040fe200078e0211 */
[----:B------:R-:W-:Y:S01]  /*2510*/  UISETP.NE.AND UP2, UPT, UR6, URZ, UPT ;  /* 0x000000ff0600728c */ /* 0x000fe2000bf45270 */
[C---:B------:R-:W-:Y:S01]  /*2520*/  LEA R27, R4.reuse, R27, 0x3 ;  /* 0x0000001b041b7211 */ /* 0x040fe200078e18ff */
[----:B------:R-:W-:Y:S01]  /*2530*/  FADD R13, R13, R28 ;  /* 0x0000001c0d0d7221 */ /* 0x000fe20000000000 */
[C---:B------:R-:W-:Y:S01]  /*2540*/  LEA R29, R4.reuse, R29, 0x3 ;  /* 0x0000001d041d7211 */ /* 0x040fe200078e18ff */
[C---:B------:R-:W-:Y:S01]  /*2550*/  IMAD R37, R4.reuse, 0x8, R37 ;  /* 0x0000000804257824 */ /* 0x040fe200078e0225 */
[C---:B------:R-:W-:Y:S01]  /*2560*/  LEA R31, R4.reuse, R31, 0x3 ;  /* 0x0000001f041f7211 */ /* 0x040fe200078e18ff */
[----:B------:R-:W-:Y:S01]  /*2570*/  FADD R13, R13, R26 ;  /* 0x0000001a0d0d7221 */ /* 0x000fe20000000000 */
[----:B------:R-:W-:-:S02]  /*2580*/  LEA R33, R4, R33, 0x3 ;  /* 0x0000002104217211 */ /* 0x000fc400078e18ff */
[----:B------:R-:W-:Y:S01]  /*2590*/  LEA R35, R4, R35, 0x3 ;  /* 0x0000002304237211 */ /* 0x000fe200078e18ff */
[----:B------:R-:W-:-:S04]  /*25a0*/  FADD R13, R13, R14 ;  /* 0x0000000e0d0d7221 */ /* 0x000fc80000000000 */
[----:B------:R-:W-:-:S04]  /*25b0*/  FADD R13, R13, R16 ;  /* 0x000000100d0d7221 */ /* 0x000fc80000000000 */
[----:B0-----:R-:W-:Y:S01]  /*25c0*/  FADD R34, R13, R34 ;  /* 0x000000220d227221 */ /* 0x001fe20000000000 */
[----:B--2---:R-:W-:-:S04]  /*25d0*/  FADD R22, R21, -R0 ;  /* 0x8000000015167221 */ /* 0x004fc80000000000 */
[----:B------:R-:W-:-:S05]  /*25e0*/  FMUL R22, R22, 1.4426950216293334961 ;  /* 0x3fb8aa3b16167820 */ /* 0x000fca0000400000 */
[----:B------:R-:W-:-:S13]  /*25f0*/  FSETP.GEU.AND P0, PT, R22, -126, PT ;  /* 0xc2fc00001600780b */ /* 0x000fda0003f0e000 */
[----:B------:R-:W-:-:S04]  /*2600*/  @!P0 FMUL R22, R22, 0.5 ;  /* 0x3f00000016168820 */ /* 0x000fc80000400000 */
[----:B------:R-:W0:Y:S02]  /*2610*/  MUFU.EX2 R23, R22 ;  /* 0x0000001600177308 */ /* 0x000e240000000800 */
[----:B0-----:R-:W-:-:S04]  /*2620*/  @!P0 FMUL R23, R23, R23 ;  /* 0x0000001717178220 */ /* 0x001fc80000400000 */
[----:B------:R-:W-:Y:S01]  /*2630*/  FADD R13, R34, R23 ;  /* 0x00000017220d7221 */ /* 0x000fe20000000000 */
[----:B------:R0:W-:Y:S01]  /*2640*/  STG.E desc[UR8][R18.64], R23 ;  /* 0x0000001712007986 */ /* 0x0001e2000c101908 */
[----:B------:R-:W-:Y:S05]  /*2650*/  BRA.U UP2, `(.L_x_22) ;  /* 0xfffffff9026c7547 */ /* 0x000fea000b83ffff */
.L_x_21:
[----:B------:R-:W-:Y:S05]  /*2660*/  BRA.U !UP1, `(.L_x_20) ;  /* 0x0000000509a47547 */ /* 0x000fea000b800000 */
[----:B------:R-:W-:Y:S02]  /*2670*/  UISETP.GE.U32.AND UP1, UPT, UR7, 0x4, UPT ;  /* 0x000000040700788c */ /* 0x000fe4000bf26070 */
[----:B------:R-:W-:-:S04]  /*2680*/  ULOP3.LUT UR10, UR5, 0x3, URZ, 0xc0, !UPT ;  /* 0x00000003050a7892 */ /* 0x000fc8000f8ec0ff */
[----:B------:R-:W-:-:S03]  /*2690*/  UISETP.NE.AND UP2, UPT, UR10, URZ, UPT ;  /* 0x000000ff0a00728c */ /* 0x000fc6000bf45270 */
[----:B------:R-:W-:Y:S08]  /*26a0*/  BRA.U !UP1, `(.L_x_23) ;  /* 0x0000000109d07547 */ /* 0x000ff0000b800000 */
[----:B------:R-:W1:Y:S01]  /*26b0*/  LDC.64 R16, c[0x0][0x380] ;  /* 0x0000e000ff107b82 */ /* 0x000e620000000a00 */
[----:B------:R-:W-:-:S05]  /*26c0*/  IADD3 R14, PT, PT, R2, UR4, RZ ;  /* 0x00000004020e7c10 */ /* 0x000fca000fffe0ff */
[----:B0-----:R-:W-:-:S04]  /*26d0*/  IMAD R23, R4, R14, R7 ;  /* 0x0000000e04177224 */ /* 0x001fc800078e0207 */
[----:B-1----:R-:W-:-:S06]  /*26e0*/  IMAD.WIDE.U32 R18, R23, 0x4, R16 ;  /* 0x0000000417127825 */ /* 0x002fcc00078e0010 */
[----:B------:R-:W2:Y:S01]  /*26f0*/  LDG.E R19, desc[UR8][R18.64] ;  /* 0x0000000812137981 */ /* 0x000ea2000c1e1900 */
[----:B------:R-:W-:-:S05]  /*2700*/  IADD3 R21, PT, PT, R4, R23, RZ ;  /* 0x0000001704157210 */ /* 0x000fca0007ffe0ff */
[----:B------:R-:W-:-:S04]  /*2710*/  IMAD.WIDE.U32 R24, R21, 0x4, R16 ;  /* 0x0000000415187825 */ /* 0x000fc800078e0010 */
[----:B--2---:R-:W-:-:S04]  /*2720*/  FADD R14, R19, -R0 ;  /* 0x80000000130e7221 */ /* 0x004fc80000000000 */
[----:B------:R-:W-:Y:S02]  /*2730*/  FMUL R20, R14, 1.4426950216293334961 ;  /* 0x3fb8aa3b0e147820 */ /* 0x000fe40000400000 */
[----:B------:R-:W0:Y:S03]  /*2740*/  LDC.64 R14, c[0x0][0x388] ;  /* 0x0000e200ff0e7b82 */ /* 0x000e260000000a00 */
[----:B------:R-:W-:-:S13]  /*2750*/  FSETP.GEU.AND P0, PT, R20, -126, PT ;  /* 0xc2fc00001400780b */ /* 0x000fda0003f0e000 */
[----:B------:R-:W-:-:S04]  /*2760*/  @!P0 FMUL R20, R20, 0.5 ;  /* 0x3f00000014148820 */ /* 0x000fc80000400000 */
[----:B------:R-:W1:Y:S01]  /*2770*/  MUFU.EX2 R26, R20 ;  /* 0x00000014001a7308 */ /* 0x000e620000000800 */
[----:B0-----:R-:W-:-:S04]  /*2780*/  IMAD.WIDE.U32 R22, R23, 0x4, R14 ;  /* 0x0000000417167825 */ /* 0x001fc800078e000e */
[----:B-1----:R-:W-:-:S05]  /*2790*/  @!P0 FMUL R26, R26, R26 ;  /* 0x0000001a1a1a8220 */ /* 0x002fca0000400000 */
[----:B------:R0:W-:Y:S04]  /*27a0*/  STG.E desc[UR8][R22.64], R26 ;  /* 0x0000001a16007986 */ /* 0x0001e8000c101908 */
[----:B------:R-:W2:Y:S01]  /*27b0*/  LDG.E R25, desc[UR8][R24.64] ;  /* 0x0000000818197981 */ /* 0x000ea2000c1e1900 */
[----:B------:R-:W-:Y:S01]  /*27c0*/  IADD3 R29, PT, PT, R4, R21, RZ ;  /* 0x00000015041d7210 */ /* 0x000fe20007ffe0ff */
[----:B--2---:R-:W-:-:S04]  /*27d0*/  FADD R18, R25, -R0 ;  /* 0x8000000019127221 */ /* 0x004fc80000000000 */
[----:B------:R-:W-:Y:S01]  /*27e0*/  FMUL R28, R18, 1.4426950216293334961 ;  /* 0x3fb8aa3b121c7820 */ /* 0x000fe20000400000 */
[----:B------:R-:W-:-:S04]  /*27f0*/  IMAD.WIDE.U32 R18, R21, 0x4, R14 ;  /* 0x0000000415127825 */ /* 0x000fc800078e000e */
[----:B------:R-:W-:Y:S01]  /*2800*/  FSETP.GEU.AND P0, PT, R28, -126, PT ;  /* 0xc2fc00001c00780b */ /* 0x000fe20003f0e000 */
[----:B------:R-:W-:-:S12]  /*2810*/  IMAD.WIDE.U32 R20, R29, 0x4, R16 ;  /* 0x000000041d147825 */ /* 0x000fd800078e0010 */
[----:B------:R-:W-:-:S04]  /*2820*/  @!P0 FMUL R28, R28, 0.5 ;  /* 0x3f0000001c1c8820 */ /* 0x000fc80000400000 */
[----:B------:R-:W1:Y:S02]  /*2830*/  MUFU.EX2 R27, R28 ;  /* 0x0000001c001b7308 */ /* 0x000e640000000800 */
[----:B-1----:R-:W-:-:S05]  /*2840*/  @!P0 FMUL R27, R27, R27 ;  /* 0x0000001b1b1b8220 */ /* 0x002fca0000400000 */
[----:B------:R1:W-:Y:S04]  /*2850*/  STG.E desc[UR8][R18.64], R27 ;  /* 0x0000001b12007986 */ /* 0x0003e8000c101908 */
[----:B------:R-:W0:Y:S01]  /*2860*/  LDG.E R21, desc[UR8][R20.64] ;  /* 0x0000000814157981 */ /* 0x000e22000c1e1900 */
[----:B------:R-:W-:-:S05]  /*2870*/  IADD3 R31, PT, PT, R4, R29, RZ ;  /* 0x0000001d041f7210 */ /* 0x000fca0007ffe0ff */
[----:B------:R-:W-:-:S04]  /*2880*/  IMAD.WIDE.U32 R16, R31, 0x4, R16 ;  /* 0x000000041f107825 */ /* 0x000fc800078e0010 */
[----:B0-----:R-:W-:-:S04]  /*2890*/  FADD R22, R21, -R0 ;  /* 0x8000000015167221 */ /* 0x001fc80000000000 */
[----:B------:R-:W-:Y:S01]  /*28a0*/  FMUL R24, R22, 1.4426950216293334961 ;  /* 0x3fb8aa3b16187820 */ /* 0x000fe20000400000 */
[----:B------:R-:W-:-:S04]  /*28b0*/  IMAD.WIDE.U32 R22, R29, 0x4, R14 ;  /* 0x000000041d167825 */ /* 0x000fc800078e000e */
[----:B------:R-:W-:-:S13]  /*28c0*/  FSETP.GEU.AND P0, PT, R24, -126, PT ;  /* 0xc2fc00001800780b */ /* 0x000fda0003f0e000 */
[----:B------:R-:W-:-:S04]  /*28d0*/  @!P0 FMUL R24, R24, 0.5 ;  /* 0x3f00000018188820 */ /* 0x000fc80000400000 */
[----:B------:R-:W0:Y:S02]  /*28e0*/  MUFU.EX2 R25, R24 ;  /* 0x0000001800197308 */ /* 0x000e240000000800 */
[----:B0-----:R-:W-:-:S05]  /*28f0*/  @!P0 FMUL R25, R25, R25 ;  /* 0x0000001919198220 */ /* 0x001fca0000400000 */
[----:B------:R2:W-:Y:S04]  /*2900*/  STG.E desc[UR8][R22.64], R25 ;  /* 0x0000001916007986 */ /* 0x0005e8000c101908 */
[----:B------:R-:W1:Y:S01]  /*2910*/  LDG.E R17, desc[UR8][R16.64] ;  /* 0x0000000810117981 */ /* 0x000e62000c1e1900 */
[----:B------:R-:W-:-:S04]  /*2920*/  IMAD.WIDE.U32 R14, R31, 0x4, R14 ;  /* 0x000000041f0e7825 */ /* 0x000fc800078e000e */
[----:B------:R-:W-:Y:S01]  /*2930*/  FADD R26, R13, R26 ;  /* 0x0000001a0d1a7221 */ /* 0x000fe20000000000 */
[----:B------:R-:W-:-:S03]  /*2940*/  UIADD3 UR4, UPT, UPT, UR4, 0x4, URZ ;  /* 0x0000000404047890 */ /* 0x000fc6000fffe0ff */
[----:B------:R-:W-:-:S04]  /*2950*/  FADD R26, R26, R27 ;  /* 0x0000001b1a1a7221 */ /* 0x000fc80000000000 */
[----:B------:R-:W-:Y:S01]  /*2960*/  FADD R26, R26, R25 ;  /* 0x000000191a1a7221 */ /* 0x000fe20000000000 */
[----:B-1----:R-:W-:-:S04]  /*2970*/  FADD R18, R17, -R0 ;  /* 0x8000000011127221 */ /* 0x002fc80000000000 */
[----:B------:R-:W-:-:S05]  /*2980*/  FMUL R18, R18, 1.4426950216293334961 ;  /* 0x3fb8aa3b12127820 */ /* 0x000fca0000400000 */
[----:B------:R-:W-:-:S13]  /*2990*/  FSETP.GEU.AND P0, PT, R18, -126, PT ;  /* 0xc2fc00001200780b */ /* 0x000fda0003f0e000 */
[----:B------:R-:W-:-:S04]  /*29a0*/  @!P0 FMUL R18, R18, 0.5 ;  /* 0x3f00000012128820 */ /* 0x000fc80000400000 */
[----:B------:R-:W0:Y:S02]  /*29b0*/  MUFU.EX2 R19, R18 ;  /* 0x0000001200137308 */ /* 0x000e240000000800 */
[----:B0-----:R-:W-:-:S04]  /*29c0*/  @!P0 FMUL R19, R19, R19 ;  /* 0x0000001313138220 */ /* 0x001fc80000400000 */
[----:B------:R-:W-:Y:S01]  /*29d0*/  FADD R13, R26, R19 ;  /* 0x000000131a0d7221 */ /* 0x000fe20000000000 */
[----:B------:R2:W-:Y:S06]  /*29e0*/  STG.E desc[UR8][R14.64], R19 ;  /* 0x000000130e007986 */ /* 0x0005ec000c101908 */
.L_x_23:
[----:B------:R-:W-:Y:S05]  /*29f0*/  BRA.U !UP2, `(.L_x_20) ;  /* 0x000000010ac07547 */ /* 0x000fea000b800000 */
[----:B------:R-:W-:Y:S02]  /*2a00*/  UISETP.NE.AND UP1, UPT, UR10, 0x1, UPT ;  /* 0x000000010a00788c */ /* 0x000fe4000bf25270 */
[----:B------:R-:W-:-:S04]  /*2a10*/  ULOP3.LUT UR6, UR5, 0x1, URZ, 0xc0, !UPT ;  /* 0x0000000105067892 */ /* 0x000fc8000f8ec0ff */
[----:B------:R-:W-:-:S03]  /*2a20*/  UISETP.NE.U32.AND UP2, UPT, UR6, 0x1, UPT ;  /* 0x000000010600788c */ /* 0x000fc6000bf45070 */
[----:B------:R-:W-:Y:S08]  /*2a30*/  BRA.U !UP1, `(.L_x_24) ;  /* 0x0000000109707547 */ /* 0x000ff0000b800000 */
[----:B--2---:R-:W1:Y:S01]  /*2a40*/  LDC.64 R14, c[0x0][0x380] ;  /* 0x0000e000ff0e7b82 */ /* 0x004e620000000a00 */
[----:B------:R-:W-:-:S05]  /*2a50*/  IADD3 R16, PT, PT, R2, UR4, RZ ;  /* 0x0000000402107c10 */ /* 0x000fca000fffe0ff */
[----:B0-----:R-:W-:-:S04]  /*2a60*/  IMAD R19, R4, R16, R7 ;  /* 0x0000001004137224 */ /* 0x001fc800078e0207 */
[----:B-1----:R-:W-:-:S06]  /*2a70*/  IMAD.WIDE.U32 R20, R19, 0x4, R14 ;  /* 0x0000000413147825 */ /* 0x002fcc00078e000e */
[----:B------:R-:W2:Y:S01]  /*2a80*/  LDG.E R21, desc[UR8][R20.64] ;  /* 0x0000000814157981 */ /* 0x000ea2000c1e1900 */
[----:B------:R-:W-:-:S04]  /*2a90*/  IMAD.IADD R25, R4, 0x1, R19 ;  /* 0x0000000104197824 */ /* 0x000fc800078e0213 */
        /* <DEDUP_REMOVED lines=11> */
[----:B------:R-:W-:-:S04]  /*2b50*/  IMAD.WIDE.U32 R16, R25, 0x4, R16 ;  /* 0x0000000419107825 */ /* 0x000fc800078e0010 */
[----:B------:R-:W-:Y:S01]  /*2b60*/  FADD R13, R13, R23 ;  /* 0x000000170d0d7221 */ /* 0x000fe20000000000 */
[----:B------:R-:W-:Y:S01]  /*2b70*/  UIADD3 UR4, UPT, UPT, UR4, 0x2, URZ ;  /* 0x0000000204047890 */ /* 0x000fe2000fffe0ff */
[----:B--2---:R-:W-:-:S04]  /*2b80*/  FADD R20, R15, -R0 ;  /* 0x800000000f147221 */ /* 0x004fc80000000000 */
[----:B------:R-:W-:-:S05]  /*2b90*/  FMUL R20, R20, 1.4426950216293334961 ;  /* 0x3fb8aa3b14147820 */ /* 0x000fca0000400000 */
[----:B------:R-:W-:-:S13]  /*2ba0*/  FSETP.GEU.AND P0, PT, R20, -126, PT ;  /* 0xc2fc00001400780b */ /* 0x000fda0003f0e000 */
[----:B------:R-:W-:-:S04]  /*2bb0*/  @!P0 FMUL R20, R20, 0.5 ;  /* 0x3f00000014148820 */ /* 0x000fc80000400000 */
[----:B------:R-:W0:Y:S02]  /*2bc0*/  MUFU.EX2 R21, R20 ;  /* 0x0000001400157308 */ /* 0x000e240000000800 */
[----:B0-----:R-:W-:-:S04]  /*2bd0*/  @!P0 FMUL R21, R21, R21 ;  /* 0x0000001515158220 */ /* 0x001fc80000400000 */
[----:B------:R-:W-:Y:S01]  /*2be0*/  FADD R13, R13, R21 ;  /* 0x000000150d0d7221 */ /* 0x000fe20000000000 */
[----:B------:R1:W-:Y:S06]  /*2bf0*/  STG.E desc[UR8][R16.64], R21 ;  /* 0x0000001510007986 */ /* 0x0003ec000c101908 */
.L_x_24:
[----:B------:R-:W-:Y:S05]  /*2c00*/  BRA.U UP2, `(.L_x_20) ;  /* 0x00000001023c7547 */ /* 0x000fea000b800000 */
[----:B--2---:R-:W2:Y:S01]  /*2c10*/  LDC.64 R14, c[0x0][0x380] ;  /* 0x0000e000ff0e7b82 */ /* 0x004ea20000000a00 */
[----:B------:R-:W-:-:S05]  /*2c20*/  IADD3 R2, PT, PT, R2, UR4, RZ ;  /* 0x0000000402027c10 */ /* 0x000fca000fffe0ff */
[----:B01----:R-:W-:Y:S02]  /*2c30*/  IMAD R19, R4, R2, R7 ;  /* 0x0000000204137224 */ /* 0x003fe400078e0207 */
[----:B------:R-:W0:Y:S02]  /*2c40*/  LDC.64 R16, c[0x0][0x388] ;  /* 0x0000e200ff107b82 */ /* 0x000e240000000a00 */
[----:B--2---:R-:W-:-:S06]  /*2c50*/  IMAD.WIDE.U32 R14, R19, 0x4, R14 ;  /* 0x00000004130e7825 */ /* 0x004fcc00078e000e */
[----:B------:R-:W2:Y:S01]  /*2c60*/  LDG.E R15, desc[UR8][R14.64] ;  /* 0x000000080e0f7981 */ /* 0x000ea2000c1e1900 */
[----:B0-----:R-:W-:-:S04]  /*2c70*/  IMAD.WIDE.U32 R16, R19, 0x4, R16 ;  /* 0x0000000413107825 */ /* 0x001fc800078e0010 */
        /* <DEDUP_REMOVED lines=8> */
.L_x_20:
[----:B------:R-:W-:Y:S01]  /*2d00*/  HFMA2 R30, -RZ, RZ, 0, 0 ;  /* 0x00000000ff1e7431 */ /* 0x000fe200000001ff */
[----:B--2---:R-:W-:Y:S01]  /*2d10*/  MOV R15, 0xbf800000 ;  /* 0xbf800000000f7802 */ /* 0x004fe20000000f00 */
[----:B------:R-:W-:Y:S06]  /*2d20*/  BRA.U !UP0, `(.L_x_25) ;  /* 0x0000002508647547 */ /* 0x000fec000b800000 */
[----:B------:R-:W-:Y:S01]  /*2d30*/  UISETP.GE.U32.AND UP0, UPT, UR5, 0x8, UPT ;  /* 0x000000080500788c */ /* 0x000fe2000bf06070 */
[----:B------:R-:W-:Y:S01]  /*2d40*/  IADD3 R14, PT, PT, R6, 0x5, RZ ;  /* 0x00000005060e7810 */ /* 0x000fe20007ffe0ff */
[----:B------:R-:W-:Y:S01]  /*2d50*/  ULOP3.LUT UR6, UR5, 0x7, URZ, 0xc0, !UPT ;  /* 0x0000000705067892 */ /* 0x000fe2000f8ec0ff */
[----:B------:R-:W-:-:S06]  /*2d60*/  UMOV UR4, URZ ;  /* 0x000000ff00047c82 */ /* 0x000fcc0008000000 */
[----:B------:R-:W-:Y:S05]  /*2d70*/  BRA.U !UP0, `(.L_x_26) ;  /* 0x0000000908cc7547 */ /* 0x000fea000b800000 */
[----:B------:R-:W2:Y:S01]  /*2d80*/  LDCU.64 UR10, c[0x0][0x3a8] ;  /* 0x00007500ff0a77ac */ /* 0x000ea20008000a00 */
[C---:B------:R-:W-:Y:S01]  /*2d90*/  IADD3 R0, PT, PT, R6.reuse, 0x6, RZ ;  /* 0x0000000606007810 */ /* 0x040fe20007ffe0ff */
[C---:B---3--:R-:W-:Y:S01]  /*2da0*/  VIADD R2, R6.reuse, 0x7 ;  /* 0x0000000706027836 */ /* 0x048fe20000000000 */
[C---:B-1----:R-:W-:Y:S01]  /*2db0*/  IADD3 R16, PT, PT, R6.reuse, 0x8, RZ ;  /* 0x0000000806107810 */ /* 0x042fe20007ffe0ff */
[----:B------:R-:W-:Y:S01]  /*2dc0*/  ULOP3.LUT UR4, UR5, 0xfffffff8, URZ, 0xc0, !UPT ;  /* 0xfffffff805047892 */ /* 0x000fe2000f8ec0ff */
[C---:B0-----:R-:W-:Y:S02]  /*2dd0*/  IADD3 R18, PT, PT, R6.reuse, 0x9, RZ ;  /* 0x0000000906127810 */ /* 0x041fe40007ffe0ff */
[C---:B------:R-:W-:Y:S01]  /*2de0*/  IADD3 R20, PT, PT, R6.reuse, 0xa, RZ ;  /* 0x0000000a06147810 */ /* 0x040fe20007ffe0ff */
[----:B------:R-:W-:Y:S01]  /*2df0*/  UIADD3 UR5, UPT, UPT, -UR4, URZ, URZ ;  /* 0x000000ff04057290 */ /* 0x000fe2000fffe1ff */
[C---:B------:R-:W-:Y:S02]  /*2e00*/  IADD3 R22, PT, PT, R6.reuse, 0xb, RZ ;  /* 0x0000000b06167810 */ /* 0x040fe40007ffe0ff */
[----:B------:R-:W-:Y:S01]  /*2e10*/  IADD3 R24, PT, PT, R6, 0xc, RZ ;  /* 0x0000000c06187810 */ /* 0x000fe20007ffe0ff */
[----:B--2---:R-:W-:-:S02]  /*2e20*/  IMAD R0, R0, UR11, R3 ;  /* 0x0000000b00007c24 */ /* 0x004fc4000f8e0203 */
[--C-:B------:R-:W-:Y:S02]  /*2e30*/  IMAD R2, R2, UR11, R3.reuse ;  /* 0x0000000b02027c24 */ /* 0x100fe4000f8e0203 */
[--C-:B------:R-:W-:Y:S02]  /*2e40*/  IMAD R16, R16, UR11, R3.reuse ;  /* 0x0000000b10107c24 */ /* 0x100fe4000f8e0203 */
[--C-:B------:R-:W-:Y:S02]  /*2e50*/  IMAD R18, R18, UR11, R3.reuse ;  /* 0x0000000b12127c24 */ /* 0x100fe4000f8e0203 */
[--C-:B------:R-:W-:Y:S02]  /*2e60*/  IMAD R20, R20, UR11, R3.reuse ;  /* 0x0000000b14147c24 */ /* 0x100fe4000f8e0203 */
[--C-:B------:R-:W-:Y:S02]  /*2e70*/  IMAD R22, R22, UR11, R3.reuse ;  /* 0x0000000b16167c24 */ /* 0x100fe4000f8e0203 */
[----:B------:R-:W-:-:S02]  /*2e80*/  IMAD R24, R24, UR11, R3 ;  /* 0x0000000b18187c24 */ /* 0x000fc4000f8e0203 */
[----:B------:R-:W-:Y:S02]  /*2e90*/  IMAD R26, R14, UR11, R3 ;  /* 0x0000000b0e1a7c24 */ /* 0x000fe4000f8e0203 */
[--C-:B------:R-:W-:Y:S02]  /*2ea0*/  IMAD R15, R0, UR10, R5.reuse ;  /* 0x0000000a000f7c24 */ /* 0x100fe4000f8e0205 */
[--C-:B------:R-:W-:Y:S02]  /*2eb0*/  IMAD R17, R2, UR10, R5.reuse ;  /* 0x0000000a02117c24 */ /* 0x100fe4000f8e0205 */
[--C-:B------:R-:W-:Y:S02]  /*2ec0*/  IMAD R23, R16, UR10, R5.reuse ;  /* 0x0000000a10177c24 */ /* 0x100fe4000f8e0205 */
[--C-:B------:R-:W-:Y:S02]  /*2ed0*/  IMAD R25, R18, UR10, R5.reuse ;  /* 0x0000000a12197c24 */ /* 0x100fe4000f8e0205 */
[----:B------:R-:W-:-:S02]  /*2ee0*/  IMAD R27, R20, UR10, R5 ;  /* 0x0000000a141b7c24 */ /* 0x000fc4000f8e0205 */
[--C-:B------:R-:W-:Y:S02]  /*2ef0*/  IMAD R29, R22, UR10, R5.reuse ;  /* 0x0000000a161d7c24 */ /* 0x100fe4000f8e0205 */
[--C-:B------:R-:W-:Y:S02]  /*2f00*/  IMAD R31, R24, UR10, R5.reuse ;  /* 0x0000000a181f7c24 */ /* 0x100fe4000f8e0205 */
[----:B------:R-:W-:-:S07]  /*2f10*/  IMAD R33, R26, UR10, R5 ;  /* 0x0000000a1a217c24 */ /* 0x000fce000f8e0205 */
.L_x_43:
[----:B------:R-:W0:Y:S02]  /*2f20*/  LDC.64 R20, c[0x0][0x388] ;  /* 0x0000e200ff147b82 */ /* 0x000e240000000a00 */
[----:B0-----:R-:W-:-:S05]  /*2f30*/  IMAD.WIDE.U32 R20, R33, 0x4, R20 ;  /* 0x0000000421147825 */ /* 0x001fca00078e0014 */
[----:B------:R-:W2:Y:S01]  /*2f40*/  LDG.E R0, desc[UR8][R20.64] ;  /* 0x0000000814007981 */ /* 0x000ea2000c1e1900 */
[----:B------:R-:W0:Y:S01]  /*2f50*/  MUFU.RCP R2, R13 ;  /* 0x0000000d00027308 */ /* 0x000e220000001000 */
[----:B------:R-:W-:Y:S01]  /*2f60*/  BSSY.RECONVERGENT B2, `(.L_x_27) ;  /* 0x000000b000027945 */ /* 0x000fe20003800200 */
[----:B0-----:R-:W-:-:S04]  /*2f70*/  FFMA R19, R2, -R13, 1 ;  /* 0x3f80000002137423 */ /* 0x001fc8000000080d */
[----:B------:R-:W-:Y:S02]  /*2f80*/  FFMA R19, R2, R19, R2 ;  /* 0x0000001302137223 */ /* 0x000fe40000000002 */
[----:B--2---:R-:W0:Y:S02]  /*2f90*/  FCHK P0, R0, R13 ;  /* 0x0000000d00007302 */ /* 0x004e240000000000 */
[----:B------:R-:W-:-:S04]  /*2fa0*/  FFMA R2, R0, R19, RZ ;  /* 0x0000001300027223 */ /* 0x000fc800000000ff */
[----:B------:R-:W-:-:S04]  /*2fb0*/  FFMA R16, R2, -R13, R0 ;  /* 0x8000000d02107223 */ /* 0x000fc80000000000 */
[----:B------:R-:W-:Y:S01]  /*2fc0*/  FFMA R35, R19, R16, R2 ;  /* 0x0000001013237223 */ /* 0x000fe20000000002 */
[----:B0-----:R-:W-:Y:S06]  /*2fd0*/  @!P0 BRA `(.L_x_28) ;  /* 0x00000000000c8947 */ /* 0x001fec0003800000 */
[----:B------:R-:W-:-:S07]  /*2fe0*/  MOV R2, 0x3000 ;  /* 0x0000300000027802 */ /* 0x000fce0000000f00 */
[----:B------:R-:W-:Y:S05]  /*2ff0*/  CALL.REL.NOINC `($__internal_1_$__cuda_sm3x_div_rn_noftz_f32_slowpath) ;  /* 0x0000002800207944 */ /* 0x000fea0003c00000 */
[----:B------:R-:W-:-:S07]  /*3000*/  IMAD.MOV.U32 R35, RZ, RZ, R0 ;  /* 0x000000ffff237224 */ /* 0x000fce00078e0000 */
.L_x_28:
[----:B------:R-:W-:Y:S05]  /*3010*/  BSYNC.RECONVERGENT B2 ;  /* 0x0000000000027941 */ /* 0x000fea0003800200 */
.L_x_27:
[----:B------:R-:W0:Y:S01]  /*3020*/  LDC.64 R18, c[0x0][0x388] ;  /* 0x0000e200ff127b82 */ /* 0x000e220000000a00 */
[----:B------:R1:W-:Y:S01]  /*3030*/  STG.E desc[UR8][R20.64], R35 ;  /* 0x0000002314007986 */ /* 0x0003e2000c101908 */
        /* <DEDUP_REMOVED lines=10> */
[----:B01----:R-:W-:Y:S06]  /*30e0*/  @!P0 BRA `(.L_x_30) ;  /* 0x0000000000108947 */ /* 0x003fec0003800000 */
[----:B------:R-:W-:Y:S02]  /*30f0*/  MOV R0, R16 ;  /* 0x0000001000007202 */ /* 0x000fe40000000f00 */
[----:B------:R-:W-:-:S07]  /*3100*/  MOV R2, 0x3120 ;  /* 0x0000312000027802 */ /* 0x000fce0000000f00 */
[----:B------:R-:W-:Y:S05]  /*3110*/  CALL.REL.NOINC `($__internal_1_$__cuda_sm3x_div_rn_noftz_f32_slowpath) ;  /* 0x0000002400d87944 */ /* 0x000fea0003c00000 */
[----:B------:R-:W-:-:S07]  /*3120*/  MOV R37, R0 ;  /* 0x0000000000257202 */ /* 0x000fce0000000f00 */
.L_x_30:
[----:B------:R-:W-:Y:S05]  /*3130*/  BSYNC.RECONVERGENT B2 ;  /* 0x0000000000027941 */ /* 0x000fea0003800200 */
.L_x_29:
        /* <DEDUP_REMOVED lines=17> */
.L_x_32:
[----:B------:R-:W-:Y:S05]  /*3250*/  BSYNC.RECONVERGENT B2 ;  /* 0x0000000000027941 */ /* 0x000fea0003800200 */
.L_x_31:
        /* <DEDUP_REMOVED lines=16> */
[----:B------:R-:W-:-:S07]  /*3360*/  IMAD.MOV.U32 R37, RZ, RZ, R0 ;  /* 0x000000ffff257224 */ /* 0x000fce00078e0000 */
.L_x_34:
[----:B------:R-:W-:Y:S05]  /*3370*/  BSYNC.RECONVERGENT B2 ;  /* 0x0000000000027941 */ /* 0x000fea0003800200 */
.L_x_33:
        /* <DEDUP_REMOVED lines=17> */
.L_x_36:
[----:B------:R-:W-:Y:S05]  /*3490*/  BSYNC.RECONVERGENT B2 ;  /* 0x0000000000027941 */ /* 0x000fea0003800200 */
.L_x_35:
        /* <DEDUP_REMOVED lines=17> */
.L_x_38:
[----:B------:R-:W-:Y:S05]  /*35b0*/  BSYNC.RECONVERGENT B2 ;  /* 0x0000000000027941 */ /* 0x000fea0003800200 */
.L_x_37:
        /* <DEDUP_REMOVED lines=17> */
.L_x_40:
[----:B------:R-:W-:Y:S05]  /*36d0*/  BSYNC.RECONVERGENT B2 ;  /* 0x0000000000027941 */ /* 0x000fea0003800200 */
.L_x_39:
        /* <DEDUP_REMOVED lines=16> */
.L_x_42:
[----:B------:R-:W-:Y:S05]  /*37e0*/  BSYNC.RECONVERGENT B2 ;  /* 0x0000000000027941 */ /* 0x000fea0003800200 */
.L_x_41:
[----:B------:R2:W-:Y:S01]  /*37f0*/  STG.E desc[UR8][R18.64], R0 ;  /* 0x0000000012007986 */ /* 0x0005e2000c101908 */
[----:B------:R-:W-:Y:S01]  /*3800*/  UIADD3 UR5, UPT, UPT, UR5, 0x8, URZ ;  /* 0x0000000805057890 */ /* 0x000fe2000fffe0ff */
[C---:B------:R-:W-:Y:S01]  /*3810*/  LEA R15, R4.reuse, R15, 0x3 ;  /* 0x0000000f040f7211 */ /* 0x040fe200078e18ff */
[C---:B------:R-:W-:Y:S01]  /*3820*/  IMAD R27, R4.reuse, 0x8, R27 ;  /* 0x00000008041b7824 */ /* 0x040fe200078e021b */
[C---:B------:R-:W-:Y:S01]  /*3830*/  LEA R17, R4.reuse, R17, 0x3 ;  /* 0x0000001104117211 */ /* 0x040fe200078e18ff */
[----:B------:R-:W-:Y:S01]  /*3840*/  UISETP.NE.AND UP0, UPT, UR5, URZ, UPT ;  /* 0x000000ff0500728c */ /* 0x000fe2000bf05270 */
[C---:B------:R-:W-:Y:S02]  /*3850*/  LEA R23, R4.reuse, R23, 0x3 ;  /* 0x0000001704177211 */ /* 0x040fe400078e18ff */
[C---:B------:R-:W-:Y:S02]  /*3860*/  LEA R25, R4.reuse, R25, 0x3 ;  /* 0x0000001904197211 */ /* 0x040fe400078e18ff */
[----:B------:R-:W-:-:S02]  /*3870*/  LEA R29, R4, R29, 0x3 ;  /* 0x0000001d041d7211 */ /* 0x000fc400078e18ff */
[C---:B------:R-:W-:Y:S02]  /*3880*/  LEA R31, R4.reuse, R31, 0x3 ;  /* 0x0000001f041f7211 */ /* 0x040fe400078e18ff */
[----:B------:R-:W-:Y:S01]  /*3890*/  LEA R33, R4, R33, 0x3 ;  /* 0x0000002104217211 */ /* 0x000fe200078e18ff */
[----:B--2---:R-:W-:Y:S06]  /*38a0*/  BRA.U UP0, `(.L_x_43) ;  /* 0xfffffff5009c7547 */ /* 0x004fec000b83ffff */
.L_x_26:
[----:B------:R-:W-:-:S09]  /*38b0*/  UISETP.NE.AND UP0, UPT, UR6, URZ, UPT ;  /* 0x000000ff0600728c */ /* 0x000fd2000bf05270 */
[----:B------:R-:W-:Y:S05]  /*38c0*/  BRA.U !UP0, `(.L_x_44) ;  /* 0x00000009084c7547 */ /* 0x000fea000b800000 */
[----:B------:R-:W2:Y:S01]  /*38d0*/  LDCU UR5, c[0x0][0x3b0] ;  /* 0x00007600ff0577ac */ /* 0x000ea20008000800 */
[----:B------:R-:W-:Y:S02]  /*38e0*/  UISETP.GE.U32.AND UP0, UPT, UR6, 0x4, UPT ;  /* 0x000000040600788c */ /* 0x000fe4000bf06070 */
[----:B--2---:R-:W-:-:S07]  /*38f0*/  ULOP3.LUT UR5, UR5, 0x3, URZ, 0xc0, !UPT ;  /* 0x0000000305057892 */ /* 0x004fce000f8ec0ff */
[----:B------:R-:W-:Y:S05]  /*3900*/  BRA.U !UP0, `(.L_x_45) ;  /* 0x0000000508347547 */ /* 0x000fea000b800000 */
[----:B01----:R-:W0:Y:S01]  /*3910*/  LDC.64 R18, c[0x0][0x388] ;  /* 0x0000e200ff127b82 */ /* 0x003e220000000a00 */
[----:B------:R-:W-:-:S05]  /*3920*/  IADD3 R15, PT, PT, R14, UR4, RZ ;  /* 0x000000040e0f7c10 */ /* 0x000fca000fffe0ff */
[----:B------:R-:W-:-:S04]  /*3930*/  IMAD R15, R4, R15, R7 ;  /* 0x0000000f040f7224 */ /* 0x000fc800078e0207 */
[----:B0-----:R-:W-:-:S05]  /*3940*/  IMAD.WIDE.U32 R18, R15, 0x4, R18 ;  /* 0x000000040f127825 */ /* 0x001fca00078e0012 */
[----:B------:R-:W2:Y:S01]  /*3950*/  LDG.E R21, desc[UR8][R18.64] ;  /* 0x0000000812157981 */ /* 0x000ea2000c1e1900 */
[----:B------:R-:W3:Y:S01]  /*3960*/  MUFU.RCP R0, R13 ;  /* 0x0000000d00007308 */ /* 0x000ee20000001000 */
[----:B------:R-:W-:Y:S01]  /*3970*/  BSSY.RECONVERGENT B2, `(.L_x_46) ;  /* 0x000000c000027945 */ /* 0x000fe20003800200 */
[----:B---3--:R-:W-:-:S04]  /*3980*/  FFMA R17, R0, -R13, 1 ;  /* 0x3f80000000117423 */ /* 0x008fc8000000080d */
[----:B------:R-:W-:Y:S02]  /*3990*/  FFMA R0, R0, R17, R0 ;  /* 0x0000001100007223 */ /* 0x000fe40000000000 */
[----:B--2---:R-:W0:Y:S02]  /*39a0*/  FCHK P0, R21, R13 ;  /* 0x0000000d15007302 */ /* 0x004e240000000000 */
[----:B------:R-:W-:-:S04]  /*39b0*/  FFMA R2, R0, R21, RZ ;  /* 0x0000001500027223 */ /* 0x000fc800000000ff */
[----:B------:R-:W-:-:S04]  /*39c0*/  FFMA R17, R2, -R13, R21 ;  /* 0x8000000d02117223 */ /* 0x000fc80000000015 */
[----:B------:R-:W-:Y:S01]  /*39d0*/  FFMA R17, R0, R17, R2 ;  /* 0x0000001100117223 */ /* 0x000fe20000000002 */
[----:B0-----:R-:W-:Y:S06]  /*39e0*/  @!P0 BRA `(.L_x_47) ;  /* 0x0000000000108947 */ /* 0x001fec0003800000 */
[----:B------:R-:W-:Y:S02]  /*39f0*/  MOV R0, R21 ;  /* 0x0000001500007202 */ /* 0x000fe40000000f00 */
[----:B------:R-:W-:-:S07]  /*3a00*/  MOV R2, 0x3a20 ;  /* 0x00003a2000027802 */ /* 0x000fce0000000f00 */
[----:B------:R-:W-:Y:S05]  /*3a10*/  CALL.REL.NOINC `($__internal_1_$__cuda_sm3x_div_rn_noftz_f32_slowpath) ;  /* 0x0000001c00987944 */ /* 0x000fea0003c00000 */
[----:B------:R-:W-:-:S07]  /*3a20*/  IMAD.MOV.U32 R17, RZ, RZ, R0 ;  /* 0x000000ffff117224 */ /* 0x000fce00078e0000 */
.L_x_47:
[----:B------:R-:W-:Y:S05]  /*3a30*/  BSYNC.RECONVERGENT B2 ;  /* 0x0000000000027941 */ /* 0x000fea0003800200 */
.L_x_46:
[----:B------:R-:W0:Y:S01]  /*3a40*/  LDC.64 R20, c[0x0][0x388] ;  /* 0x0000e200ff147b82 */ /* 0x000e220000000a00 */
[----:B------:R-:W-:Y:S01]  /*3a50*/  IADD3 R15, PT, PT, R4, R15, RZ ;  /* 0x0000000f040f7210 */ /* 0x000fe20007ffe0ff */
[----:B------:R1:W-:Y:S04]  /*3a60*/  STG.E desc[UR8][R18.64], R17 ;  /* 0x0000001112007986 */ /* 0x0003e8000c101908 */
        /* <DEDUP_REMOVED lines=15> */
.L_x_49:
[----:B------:R-:W-:Y:S05]  /*3b60*/  BSYNC.RECONVERGENT B2 ;  /* 0x0000000000027941 */ /* 0x000fea0003800200 */
.L_x_48:
        /* <DEDUP_REMOVED lines=18> */
.L_x_51:
[----:B------:R-:W-:Y:S05]  /*3c90*/  BSYNC.RECONVERGENT B2 ;  /* 0x0000000000027941 */ /* 0x000fea0003800200 */
.L_x_50:
        /* <DEDUP_REMOVED lines=17> */
.L_x_53:
[----:B------:R-:W-:Y:S05]  /*3db0*/  BSYNC.RECONVERGENT B2 ;  /* 0x0000000000027941 */ /* 0x000fea0003800200 */
.L_x_52:
[----:B------:R2:W-:Y:S01]  /*3dc0*/  STG.E desc[UR8][R20.64], R0 ;  /* 0x0000000014007986 */ /* 0x0005e2000c101908 */
[----:B------:R-:W-:-:S12]  /*3dd0*/  UIADD3 UR4, UPT, UPT, UR4, 0x4, URZ ;  /* 0x0000000404047890 */ /* 0x000fd8000fffe0ff */
.L_x_45:
[----:B------:R-:W-:-:S09]  /*3de0*/  UISETP.NE.AND UP0, UPT, UR5, URZ, UPT ;  /* 0x000000ff0500728c */ /* 0x000fd2000bf05270 */
[----:B------:R-:W-:Y:S05]  /*3df0*/  BRA.U !UP0, `(.L_x_44) ;  /* 0x0000000508007547 */ /* 0x000fea000b800000 */
[----:B------:R-:W-:-:S09]  /*3e00*/  UISETP.NE.AND UP0, UPT, UR5, 0x1, UPT ;  /* 0x000000010500788c */ /* 0x000fd2000bf05270 */
[----:B------:R-:W-:Y:S05]  /*3e10*/  BRA.U !UP0, `(.L_x_54) ;  /* 0x00000001089c7547 */ /* 0x000fea000b800000 */
[----:B01----:R-:W0:Y:S01]  /*3e20*/  LDC.64 R18, c[0x0][0x388] ;  /* 0x0000e200ff127b82 */ /* 0x003e220000000a00 */
[----:B------:R-:W-:-:S05]  /*3e30*/  IADD3 R15, PT, PT, R14, UR4, RZ ;  /* 0x000000040e0f7c10 */ /* 0x000fca000fffe0ff */
[----:B------:R-:W-:-:S04]  /*3e40*/  IMAD R15, R4, R15, R7 ;  /* 0x0000000f040f7224 */ /* 0x000fc800078e0207 */
[----:B0-----:R-:W-:-:S05]  /*3e50*/  IMAD.WIDE.U32 R18, R15, 0x4, R18 ;  /* 0x000000040f127825 */ /* 0x001fca00078e0012 */
[----:B--2---:R-:W2:Y:S01]  /*3e60*/  LDG.E R21, desc[UR8][R18.64] ;  /* 0x0000000812157981 */ /* 0x004ea2000c1e1900 */
        /* <DEDUP_REMOVED lines=12> */
[----:B------:R-:W-:-:S07]  /*3f30*/  MOV R17, R0 ;  /* 0x0000000000117202 */ /* 0x000fce0000000f00 */
.L_x_56:
[----:B------:R-:W-:Y:S05]  /*3f40*/  BSYNC.RECONVERGENT B2 ;  /* 0x0000000000027941 */ /* 0x000fea0003800200 */
.L_x_55:
[----:B------:R-:W0:Y:S01]  /*3f50*/  LDC.64 R20, c[0x0][0x388] ;  /* 0x0000e200ff147b82 */ /* 0x000e220000000a00 */
[----:B------:R-:W-:Y:S01]  /*3f60*/  IMAD.IADD R15, R4, 0x1, R15 ;  /* 0x00000001040f7824 */ /* 0x000fe200078e020f */
[----:B------:R1:W-:Y:S03]  /*3f70*/  STG.E desc[UR8][R18.64], R17 ;  /* 0x0000001112007986 */ /* 0x0003e6000c101908 */
        /* <DEDUP_REMOVED lines=14> */
.L_x_58:
[----:B------:R-:W-:Y:S05]  /*4060*/  BSYNC.RECONVERGENT B2 ;  /* 0x0000000000027941 */ /* 0x000fea0003800200 */
.L_x_57:
[----:B------:R4:W-:Y:S01]  /*4070*/  STG.E desc[UR8][R20.64], R0 ;  /* 0x0000000014007986 */ /* 0x0009e2000c101908 */
[----:B------:R-:W-:-:S12]  /*4080*/  UIADD3 UR4, UPT, UPT, UR4, 0x2, URZ ;  /* 0x0000000204047890 */ /* 0x000fd8000fffe0ff */
.L_x_54:
[----:B------:R-:W5:Y:S02]  /*4090*/  LDCU UR5, c[0x0][0x3b0] ;  /* 0x00007600ff0577ac */ /* 0x000f640008000800 */
[----:B-----5:R-:W-:-:S04]  /*40a0*/  ULOP3.LUT UR5, UR5, 0x1, URZ, 0xc0, !UPT ;  /* 0x0000000105057892 */ /* 0x020fc8000f8ec0ff */
[----:B------:R-:W-:-:S09]  /*40b0*/  UISETP.NE.U32.AND UP0, UPT, UR5, 0x1, UPT ;  /* 0x000000010500788c */ /* 0x000fd2000bf05070 */
[----:B------:R-:W-:Y:S05]  /*40c0*/  BRA.U UP0, `(.L_x_44) ;  /* 0x00000001004c7547 */ /* 0x000fea000b800000 */
[----:B-1-3--:R-:W1:Y:S01]  /*40d0*/  LDC.64 R16, c[0x0][0x388] ;  /* 0x0000e200ff107b82 */ /* 0x00ae620000000a00 */
[----:B------:R-:W-:-:S05]  /*40e0*/  IADD3 R14, PT, PT, R14, UR4, RZ ;  /* 0x000000040e0e7c10 */ /* 0x000fca000fffe0ff */
[----:B------:R-:W-:-:S04]  /*40f0*/  IMAD R15, R4, R14, R7 ;  /* 0x0000000e040f7224 */ /* 0x000fc800078e0207 */
[----:B-1----:R-:W-:-:S05]  /*4100*/  IMAD.WIDE.U32 R14, R15, 0x4, R16 ;  /* 0x000000040f0e7825 */ /* 0x002fca00078e0010 */
[----:B0-----:R-:W3:Y:S01]  /*4110*/  LDG.E R19, desc[UR8][R14.64] ;  /* 0x000000080e137981 */ /* 0x001ee2000c1e1900 */
[----:B--2-4-:R-:W0:Y:S01]  /*4120*/  MUFU.RCP R0, R13 ;  /* 0x0000000d00007308 */ /* 0x014e220000001000 */
[----:B------:R-:W-:Y:S01]  /*4130*/  BSSY.RECONVERGENT B2, `(.L_x_59) ;  /* 0x000000b000027945 */ /* 0x000fe20003800200 */
[----:B0-----:R-:W-:-:S04]  /*4140*/  FFMA R17, R0, -R13, 1 ;  /* 0x3f80000000117423 */ /* 0x001fc8000000080d */
[----:B------:R-:W-:Y:S02]  /*4150*/  FFMA R0, R0, R17, R0 ;  /* 0x0000001100007223 */ /* 0x000fe40000000000 */
[----:B---3--:R-:W0:Y:S02]  /*4160*/  FCHK P0, R19, R13 ;  /* 0x0000000d13007302 */ /* 0x008e240000000000 */
[----:B------:R-:W-:-:S04]  /*4170*/  FFMA R2, R0, R19, RZ ;  /* 0x0000001300027223 */ /* 0x000fc800000000ff */
[----:B------:R-:W-:-:S04]  /*4180*/  FFMA R17, R2, -R13, R19 ;  /* 0x8000000d02117223 */ /* 0x000fc80000000013 */
[----:B------:R-:W-:Y:S01]  /*4190*/  FFMA R0, R0, R17, R2 ;  /* 0x0000001100007223 */ /* 0x000fe20000000002 */
[----:B0-----:R-:W-:Y:S06]  /*41a0*/  @!P0 BRA `(.L_x_60) ;  /* 0x00000000000c8947 */ /* 0x001fec0003800000 */
[----:B------:R-:W-:Y:S02]  /*41b0*/  MOV R0, R19 ;  /* 0x0000001300007202 */ /* 0x000fe40000000f00 */
[----:B------:R-:W-:-:S07]  /*41c0*/  MOV R2, 0x41e0 ;  /* 0x000041e000027802 */ /* 0x000fce0000000f00 */
[----:B------:R-:W-:Y:S05]  /*41d0*/  CALL.REL.NOINC `($__internal_1_$__cuda_sm3x_div_rn_noftz_f32_slowpath) ;  /* 0x0000001400a87944 */ /* 0x000fea0003c00000 */
.L_x_60:
[----:B------:R-:W-:Y:S05]  /*41e0*/  BSYNC.RECONVERGENT B2 ;  /* 0x0000000000027941 */ /* 0x000fea0003800200 */
.L_x_59:
[----:B------:R0:W-:Y:S02]  /*41f0*/  STG.E desc[UR8][R14.64], R0 ;  /* 0x000000000e007986 */ /* 0x0001e4000c101908 */
.L_x_44:
[----:B------:R-:W5:Y:S01]  /*4200*/  LDCU UR4, c[0x0][0x3b0] ;  /* 0x00007600ff0477ac */ /* 0x000f620008000800 */
[----:B------:R-:W-:Y:S01]  /*4210*/  HFMA2 R30, -RZ, RZ, 0, 0 ;  /* 0x00000000ff1e7431 */ /* 0x000fe200000001ff */
[----:B------:R-:W-:Y:S01]  /*4220*/  MOV R32, 0xffffffff ;  /* 0xffffffff00207802 */ /* 0x000fe20000000f00 */
[----:B------:R-:W-:Y:S01]  /*4230*/  IMAD.MOV.U32 R13, RZ, RZ, RZ ;  /* 0x000000ffff0d7224 */ /* 0x000fe200078e00ff */
[----:B-----5:R-:W-:Y:S02]  /*4240*/  UISETP.GE.U32.AND UP0, UPT, UR4, 0x10, UPT ;  /* 0x000000100400788c */ /* 0x020fe4000bf06070 */
[----:B------:R-:W-:-:S07]  /*4250*/  ULOP3.LUT UR5, UR4, 0xf, URZ, 0xc0, !UPT ;  /* 0x0000000f04057892 */ /* 0x000fce000f8ec0ff */
[----:B------:R-:W-:Y:S05]  /*4260*/  BRA.U !UP0, `(.L_x_61) ;  /* 0x0000000908687547 */ /* 0x000fea000b800000 */
[----:B------:R-:W5:Y:S01]  /*4270*/  LDCU.64 UR10, c[0x0][0x3a8] ;  /* 0x00007500ff0a77ac */ /* 0x000f620008000a00 */
[C---:B---3--:R-:W-:Y:S01]  /*4280*/  IADD3 R2, PT, PT, R6.reuse, 0xc, RZ ;  /* 0x0000000c06027810 */ /* 0x048fe20007ffe0ff */
[C---:B------:R-:W-:Y:S01]  /*4290*/  VIADD R36, R6.reuse, 0xb ;  /* 0x0000000b06247836 */ /* 0x040fe20000000000 */
[C---:B------:R-:W-:Y:S01]  /*42a0*/  IADD3 R30, PT, PT, R6.reuse, 0x9, RZ ;  /* 0x00000009061e7810 */ /* 0x040fe20007ffe0ff */
[C---:B-1----:R-:W-:Y:S01]  /*42b0*/  VIADD R17, R6.reuse, 0x11 ;  /* 0x0000001106117836 */ /* 0x042fe20000000000 */
[C---:B------:R-:W-:Y:S02]  /*42c0*/  IADD3 R32, PT, PT, R6.reuse, 0xa, RZ ;  /* 0x0000000a06207810 */ /* 0x040fe40007ffe0ff */
[C---:B0-----:R-:W-:Y:S02]  /*42d0*/  IADD3 R14, PT, PT, R6.reuse, 0xd, RZ ;  /* 0x0000000d060e7810 */ /* 0x041fe40007ffe0ff */
[C---:B------:R-:W-:Y:S02]  /*42e0*/  IADD3 R16, PT, PT, R6.reuse, 0xf, RZ ;  /* 0x0000000f06107810 */ /* 0x040fe40007ffe0ff */
[----:B--2-4-:R-:W-:-:S02]  /*42f0*/  IADD3 R0, PT, PT, R6, 0x5, RZ ;  /* 0x0000000506007810 */ /* 0x014fc40007ffe0ff */
[C---:B------:R-:W-:Y:S02]  /*4300*/  IADD3 R34, PT, PT, R6.reuse, 0x6, RZ ;  /* 0x0000000606227810 */ /* 0x040fe40007ffe0ff */
[C---:B------:R-:W-:Y:S02]  /*4310*/  IADD3 R26, PT, PT, R6.reuse, 0x7, RZ ;  /* 0x00000007061a7810 */ /* 0x040fe40007ffe0ff */
[----:B------:R-:W-:Y:S01]  /*4320*/  IADD3 R28, PT, PT, R6, 0x8, RZ ;  /* 0x00000008061c7810 */ /* 0x000fe20007ffe0ff */
[--C-:B-----5:R-:W-:Y:S01]  /*4330*/  IMAD R35, R2, UR11, R3.reuse ;  /* 0x0000000b02237c24 */ /* 0x120fe2000f8e0203 */
[----:B------:R-:W-:Y:S01]  /*4340*/  IADD3 R24, PT, PT, R6, 0xe, RZ ;  /* 0x0000000e06187810 */ /* 0x000fe20007ffe0ff */
[--C-:B------:R-:W-:Y:S01]  /*4350*/  IMAD R30, R30, UR11, R3.reuse ;  /* 0x0000000b1e1e7c24 */ /* 0x100fe2000f8e0203 */
        /* <DEDUP_REMOVED lines=17> */
[----:B------:R-:W-:Y:S02]  /*4470*/  IMAD R22, R22, UR11, R3 ;  /* 0x0000000b16167c24 */ /* 0x000fe4000f8e0203 */
[--C-:B------:R-:W-:Y:S01]  /*4480*/  IMAD R21, R30, UR10, R5.reuse ;  /* 0x0000000a1e157c24 */ /* 0x100fe2000f8e0205 */
[----:B------:R-:W-:Y:S01]  /*4490*/  MOV R30, RZ ;  /* 0x000000ff001e7202 */ /* 0x000fe20000000f00 */
[----:B------:R-:W-:-:S02]  /*44a0*/  IMAD R23, R32, UR10, R5 ;  /* 0x0000000a20177c24 */ /* 0x000fc4000f8e0205 */
[--C-:B------:R-:W-:Y:S01]  /*44b0*/  IMAD R13, R0, UR10, R5.reuse ;  /* 0x0000000a000d7c24 */ /* 0x100fe2000f8e0205 */
[----:B------:R-:W-:Y:S01]  /*44c0*/  MOV R0, RZ ;  /* 0x000000ff00007202 */ /* 0x000fe20000000f00 */
        /* <DEDUP_REMOVED lines=12> */
[----:B------:R-:W-:Y:S02]  /*4590*/  IMAD R22, R22, UR10, R5 ;  /* 0x0000000a16167c24 */ /* 0x000fe4000f8e0205 */
[----:B------:R-:W-:-:S07]  /*45a0*/  IMAD.MOV.U32 R32, RZ, RZ, -0x1 ;  /* 0xffffffffff207424 */ /* 0x000fce00078e00ff */
.L_x_62:
[----:B------:R-:W0:Y:S02]  /*45b0*/  LDC.64 R24, c[0x0][0x388] ;  /* 0x0000e200ff187b82 */ /* 0x000e240000000a00 */
[----:B0-----:R-:W-:-:S06]  /*45c0*/  IMAD.WIDE.U32 R26, R13, 0x4, R24 ;  /* 0x000000040d1a7825 */ /* 0x001fcc00078e0018 */
[----:B------:R-:W2:Y:S01]  /*45d0*/  LDG.E R27, desc[UR8][R26.64] ;  /* 0x000000081a1b7981 */ /* 0x000ea2000c1e1900 */
[----:B------:R-:W-:-:S06]  /*45e0*/  IMAD.WIDE.U32 R28, R34, 0x4, R24 ;  /* 0x00000004221c7825 */ /* 0x000fcc00078e0018 */
[----:B------:R-:W3:Y:S01]  /*45f0*/  LDG.E R29, desc[UR8][R28.64] ;  /* 0x000000081c1d7981 */ /* 0x000ee2000c1e1900 */
[----:B--2---:R-:W-:-:S04]  /*4600*/  FSETP.GT.AND P3, PT, R27, R30, PT ;  /* 0x0000001e1b00720b */ /* 0x004fc80003f64000 */
[----:B------:R-:W-:Y:S01]  /*4610*/  FSEL R36, R27, R30, P3 ;  /* 0x0000001e1b247208 */ /* 0x000fe20001800000 */
[----:B------:R-:W-:-:S06]  /*4620*/  IMAD.WIDE.U32 R30, R17, 0x4, R24 ;  /* 0x00000004111e7825 */ /* 0x000fcc00078e0018 */
[----:B------:R-:W2:Y:S01]  /*4630*/  LDG.E R31, desc[UR8][R30.64] ;  /* 0x000000081e1f7981 */ /* 0x000ea2000c1e1900 */
[----:B------:R-:W-:Y:S01]  /*4640*/  IMAD.WIDE.U32 R26, R19, 0x4, R24 ;  /* 0x00000004131a7825 */ /* 0x000fe200078e0018 */
[----:B---3--:R-:W-:-:S04]  /*4650*/  FSETP.GT.AND P4, PT, R29, R36, PT ;  /* 0x000000241d00720b */ /* 0x008fc80003f84000 */
[----:B------:R-:W-:Y:S01]  /*4660*/  FSEL R36, R29, R36, P4 ;  /* 0x000000241d247208 */ /* 0x000fe20002000000 */
[----:B------:R-:W3:Y:S01]  /*4670*/  LDG.E R27, desc[UR8][R26.64] ;  /* 0x000000081a1b7981 */ /* 0x000ee2000c1e1900 */
[----:B------:R-:W-:-:S06]  /*4680*/  IMAD.WIDE.U32 R28, R21, 0x4, R24 ;  /* 0x00000004151c7825 */ /* 0x000fcc00078e0018 */
[----:B------:R-:W4:Y:S01]  /*4690*/  LDG.E R29, desc[UR8][R28.64] ;  /* 0x000000081c1d7981 */ /* 0x000f22000c1e1900 */
[----:B--2---:R-:W-:-:S04]  /*46a0*/  FSETP.GT.AND P5, PT, R31, R36, PT ;  /* 0x000000241f00720b */ /* 0x004fc80003fa4000 */
[----:B------:R-:W-:Y:S01]  /*46b0*/  FSEL R36, R31, R36, P5 ;  /* 0x000000241f247208 */ /* 0x000fe20002800000 */
[----:B------:R-:W-:-:S06]  /*46c0*/  IMAD.WIDE.U32 R30, R23, 0x4, R24 ;  /* 0x00000004171e7825 */ /* 0x000fcc00078e0018 */
[----:B------:R-:W2:Y:S01]  /*46d0*/  LDG.E R31, desc[UR8][R30.64] ;  /* 0x000000081e1f7981 */ /* 0x000ea2000c1e1900 */
[----:B---3--:R-:W-:-:S04]  /*46e0*/  FSETP.GT.AND P6, PT, R27, R36, PT ;  /* 0x000000241b00720b */ /* 0x008fc80003fc4000 */
[----:B------:R-:W-:Y:S01]  /*46f0*/  FSEL R36, R27, R36, P6 ;  /* 0x000000241b247208 */ /* 0x000fe20003000000 */
[----:B------:R-:W-:-:S03]  /*4700*/  IMAD.WIDE.U32 R26, R33, 0x4, R24 ;  /* 0x00000004211a7825 */ /* 0x000fc600078e0018 */
[----:B----4-:R-:W-:-:S03]  /*4710*/  FSETP.GT.AND P0, PT, R29, R36, PT ;  /* 0x000000241d00720b */ /* 0x010fc60003f04000 */
[----:B------:R-:W3:Y:S01]  /*4720*/  LDG.E R27, desc[UR8][R26.64] ;  /* 0x000000081a1b7981 */ /* 0x000ee2000c1e1900 */
[----:B------:R-:W-:Y:S01]  /*4730*/  FSEL R36, R29, R36, P0 ;  /* 0x000000241d247208 */ /* 0x000fe20000000000 */
        /* <DEDUP_REMOVED lines=8> */
[----:B------:R-:W-:Y:S01]  /*47c0*/  IMAD.WIDE.U32 R26, R37, 0x4, R24 ;  /* 0x00000004251a7825 */ /* 0x000fe200078e0018 */
[----:B------:R-:W-:Y:S02]  /*47d0*/  SEL R32, R0, R32, P3 ;  /* 0x0000002000207207 */ /* 0x000fe40001800000 */
[----:B----4-:R-:W-:-:S03]  /*47e0*/  FSETP.GT.AND P3, PT, R28, R36, PT ;  /* 0x000000241c00720b */ /* 0x010fc60003f64000 */
[----:B------:R-:W3:Y:S01]  /*47f0*/  LDG.E R27, desc[UR8][R26.64] ;  /* 0x000000081a1b7981 */ /* 0x000ee2000c1e1900 */
[----:B------:R-:W-:Y:S01]  /*4800*/  FSEL R36, R28, R36, P3 ;  /* 0x000000241c247208 */ /* 0x000fe20001800000 */
[----:B------:R-:W-:Y:S01]  /*4810*/  IMAD.WIDE.U32 R28, R2, 0x4, R24 ;  /* 0x00000004021c7825 */ /* 0x000fe200078e0018 */
[----:B------:R-:W-:-:S05]  /*4820*/  @P4 IADD3 R32, PT, PT, R0, 0x1, RZ ;  /* 0x0000000100204810 */ /* 0x000fca0007ffe0ff */
[----:B------:R-:W4:Y:S01]  /*4830*/  LDG.E R29, desc[UR8][R28.64] ;  /* 0x000000081c1d7981 */ /* 0x000f22000c1e1900 */
[----:B--2---:R-:W-:-:S04]  /*4840*/  FSETP.GT.AND P4, PT, R30, R36, PT ;  /* 0x000000241e00720b */ /* 0x004fc80003f84000 */
[----:B------:R-:W-:Y:S01]  /*4850*/  FSEL R36, R30, R36, P4 ;  /* 0x000000241e247208 */ /* 0x000fe20002000000 */
[----:B------:R-:W-:-:S06]  /*4860*/  IMAD.WIDE.U32 R30, R14, 0x4, R24 ;  /* 0x000000040e1e7825 */ /* 0x000fcc00078e0018 */
[----:B------:R-:W2:Y:S01]  /*4870*/  LDG.E R31, desc[UR8][R30.64] ;  /* 0x000000081e1f7981 */ /* 0x000ea2000c1e1900 */
[----:B------:R-:W-:Y:S02]  /*4880*/  @P5 IADD3 R32, PT, PT, R0, 0x2, RZ ;  /* 0x0000000200205810 */ /* 0x000fe40007ffe0ff */
[----:B---3--:R-:W-:-:S04]  /*4890*/  FSETP.GT.AND P5, PT, R27, R36, PT ;  /* 0x000000241b00720b */ /* 0x008fc80003fa4000 */
[----:B------:R-:W-:Y:S01]  /*48a0*/  FSEL R36, R27, R36, P5 ;  /* 0x000000241b247208 */ /* 0x000fe20002800000 */
[----:B------:R-:W-:Y:S01]  /*48b0*/  IMAD.WIDE.U32 R26, R16, 0x4, R24 ;  /* 0x00000004101a7825 */ /* 0x000fe200078e0018 */
[----:B------:R-:W-:Y:S02]  /*48c0*/  @P6 IADD3 R32, PT, PT, R0, 0x3, RZ ;  /* 0x0000000300206810 */ /* 0x000fe40007ffe0ff */
        /* <DEDUP_REMOVED lines=8> */
[----:B------:R-:W-:-:S04]  /*4950*/  IMAD.WIDE.U32 R30, R20, 0x4, R24 ;  /* 0x00000004141e7825 */ /* 0x000fc800078e0018 */
[----:B------:R-:W-:Y:S02]  /*4960*/  IMAD.WIDE.U32 R24, R22, 0x4, R24 ;  /* 0x0000000416187825 */ /* 0x000fe400078e0018 */
[----:B------:R-:W2:Y:S04]  /*4970*/  LDG.E R31, desc[UR8][R30.64] ;  /* 0x000000081e1f7981 */ /* 0x000ea8000c1e1900 */
[----:B------:R-:W5:Y:S01]  /*4980*/  LDG.E R25, desc[UR8][R24.64] ;  /* 0x0000000818197981 */ /* 0x000f62000c1e1900 */
[----:B------:R-:W-:Y:S01]  /*4990*/  @P1 VIADD R32, R0, 0x5 ;  /* 0x0000000500201836 */ /* 0x000fe20000000000 */
[----:B---3--:R-:W-:-:S04]  /*49a0*/  FSETP.GT.AND P1, PT, R27, R36, PT ;  /* 0x000000241b00720b */ /* 0x008fc80003f24000 */
[----:B------:R-:W-:Y:S02]  /*49b0*/  FSEL R36, R27, R36, P1 ;  /* 0x000000241b247208 */ /* 0x000fe40000800000 */
[----:B------:R-:W-:Y:S02]  /*49c0*/  @P2 IADD3 R32, PT, PT, R0, 0x6, RZ ;  /* 0x0000000600202810 */ /* 0x000fe40007ffe0ff */
[----:B----4-:R-:W-:-:S04]  /*49d0*/  FSETP.GT.AND P2, PT, R28, R36, PT ;  /* 0x000000241c00720b */ /* 0x010fc80003f44000 */
[----:B------:R-:W-:Y:S02]  /*49e0*/  FSEL R28, R28, R36, P2 ;  /* 0x000000241c1c7208 */ /* 0x000fe40001000000 */
[C---:B------:R-:W-:Y:S02]  /*49f0*/  @P3 IADD3 R32, PT, PT, R0.reuse, 0x7, RZ ;  /* 0x0000000700203810 */ /* 0x040fe40007ffe0ff */
[C---:B------:R-:W-:Y:S02]  /*4a00*/  @P4 IADD3 R32, PT, PT, R0.reuse, 0x8, RZ ;  /* 0x0000000800204810 */ /* 0x040fe40007ffe0ff */
[C---:B------:R-:W-:Y:S02]  /*4a10*/  @P5 IADD3 R32, PT, PT, R0.reuse, 0x9, RZ ;  /* 0x0000000900205810 */ /* 0x040fe40007ffe0ff */
[C---:B------:R-:W-:Y:S01]  /*4a20*/  @P6 IADD3 R32, PT, PT, R0.reuse, 0xa, RZ ;  /* 0x0000000a00206810 */ /* 0x040fe20007ffe0ff */
[C---:B------:R-:W-:Y:S01]  /*4a30*/  @P0 VIADD R32, R0.reuse, 0xb ;  /* 0x0000000b00200836 */ /* 0x040fe20000000000 */
[C---:B------:R-:W-:Y:S01]  /*4a40*/  @P1 IADD3 R32, PT, PT, R0.reuse, 0xc, RZ ;  /* 0x0000000c00201810 */ /* 0x040fe20007ffe0ff */
[----:B------:R-:W-:Y:S01]  /*4a50*/  ULOP3.LUT UR7, UR4, 0xfffffff0, URZ, 0xc0, !UPT ;  /* 0xfffffff004077892 */ /* 0x000fe2000f8ec0ff */
[----:B------:R-:W-:Y:S01]  /*4a60*/  @P2 IADD3 R32, PT, PT, R0, 0xd, RZ ;  /* 0x0000000d00202810 */ /* 0x000fe20007ffe0ff */
[C---:B------:R-:W-:Y:S01]  /*4a70*/  IMAD R19, R4.reuse, 0x10, R19 ;  /* 0x0000001004137824 */ /* 0x040fe200078e0213 */
[C---:B------:R-:W-:Y:S01]  /*4a80*/  LEA R13, R4.reuse, R13, 0x4 ;  /* 0x0000000d040d7211 */ /* 0x040fe200078e20ff */
[C---:B------:R-:W-:Y:S01]  /*4a90*/  IMAD R16, R4.reuse, 0x10, R16 ;  /* 0x0000001004107824 */ /* 0x040fe200078e0210 */
[----:B------:R-:W-:-:S02]  /*4aa0*/  LEA R34, R4, R34, 0x4 ;  /* 0x0000002204227211 */ /* 0x000fc400078e20ff */
[C---:B------:R-:W-:Y:S02]  /*4ab0*/  LEA R17, R4.reuse, R17, 0x4 ;  /* 0x0000001104117211 */ /* 0x040fe400078e20ff */
[C---:B------:R-:W-:Y:S02]  /*4ac0*/  LEA R21, R4.reuse, R21, 0x4 ;  /* 0x0000001504157211 */ /* 0x040fe400078e20ff */
[C---:B------:R-:W-:Y:S02]  /*4ad0*/  LEA R23, R4.reuse, R23, 0x4 ;  /* 0x0000001704177211 */ /* 0x040fe400078e20ff */
        /* <DEDUP_REMOVED lines=9> */
[----:B--2---:R-:W-:-:S04]  /*4b70*/  FSETP.GT.AND P3, PT, R31, R28, PT ;  /* 0x0000001c1f00720b */ /* 0x004fc80003f64000 */
[----:B------:R-:W-:-:S04]  /*4b80*/  FSEL R28, R31, R28, P3 ;  /* 0x0000001c1f1c7208 */ /* 0x000fc80001800000 */
[----:B-----5:R-:W-:-:S05]  /*4b90*/  FSETP.GT.AND P0, PT, R25, R28, PT ;  /* 0x0000001c1900720b */ /* 0x020fca0003f04000 */
[----:B------:R-:W-:Y:S02]  /*4ba0*/  @P3 IADD3 R32, PT, PT, R0, 0xe, RZ ;  /* 0x0000000e00203810 */ /* 0x000fe40007ffe0ff */
[----:B------:R-:W-:-:S06]  /*4bb0*/  FSEL R30, R25, R28, P0 ;  /* 0x0000001c191e7208 */ /* 0x000fcc0000000000 */
[C---:B------:R-:W-:Y:S01]  /*4bc0*/  @P0 VIADD R32, R0.reuse, 0xf ;  /* 0x0000000f00200836 */ /* 0x040fe20000000000 */
[----:B------:R-:W-:-:S04]  /*4bd0*/  IADD3 R0, PT, PT, R0, 0x10, RZ ;  /* 0x0000001000007810 */ /* 0x000fc80007ffe0ff */
[----:B------:R-:W-:-:S13]  /*4be0*/  ISETP.NE.AND P0, PT, R0, UR7, PT ;  /* 0x0000000700007c0c */ /* 0x000fda000bf05270 */
[----:B------:R-:W-:Y:S05]  /*4bf0*/  @P0 BRA `(.L_x_62) ;  /* 0xfffffff8006c0947 */ /* 0x000fea000383ffff */
[----:B------:R-:W-:-:S07]  /*4c00*/  MOV R13, UR7 ;  /* 0x00000007000d7c02 */ /* 0x000fce0008000f00 */
.L_x_61:
[----:B------:R-:W-:-:S09]  /*4c10*/  UISETP.NE.AND UP0, UPT, UR5, URZ, UPT ;  /* 0x000000ff0500728c */ /* 0x000fd2000bf05270 */
[----:B------:R-:W-:Y:S05]  /*4c20*/  BRA.U !UP0, `(.L_x_63) ;  /* 0x0000000508a07547 */ /* 0x000fea000b800000 */
[----:B------:R-:W-:Y:S01]  /*4c30*/  UISETP.GE.U32.AND UP0, UPT, UR5, 0x8, UPT ;  /* 0x000000080500788c */ /* 0x000fe2000bf06070 */
[----:B0-2-4-:R-:W-:Y:S01]  /*4c40*/  IADD3 R0, PT, PT, R6, 0x5, RZ ;  /* 0x0000000506007810 */ /* 0x015fe20007ffe0ff */
[----:B------:R-:W-:-:S07]  /*4c50*/  UISETP.NE.AND UP1, UPT, UR6, URZ, UPT ;  /* 0x000000ff0600728c */ /* 0x000fce000bf25270 */
[----:B------:R-:W-:Y:S05]  /*4c60*/  BRA.U !UP0, `(.L_x_64) ;  /* 0x0000000108cc7547 */ /* 0x000fea000b800000 */
[----:B------:R-:W0:Y:S01]  /*4c70*/  LDC.64 R14, c[0x0][0x388] ;  /* 0x0000e200ff0e7b82 */ /* 0x000e220000000a00 */
[----:B---3--:R-:W-:-:S04]  /*4c80*/  IMAD.IADD R2, R0, 0x1, R13 ;  /* 0x0000000100027824 */ /* 0x008fc800078e020d */
[----:B-1----:R-:W-:-:S04]  /*4c90*/  IMAD R17, R4, R2, R7 ;  /* 0x0000000204117224 */ /* 0x002fc800078e0207 */
[----:B0-----:R-:W-:Y:S01]  /*4ca0*/  IMAD.WIDE.U32 R20, R17, 0x4, R14 ;  /* 0x0000000411147825 */ /* 0x001fe200078e000e */
[----:B------:R-:W-:-:S04]  /*4cb0*/  IADD3 R17, PT, PT, R4, R17, RZ ;  /* 0x0000001104117210 */ /* 0x000fc80007ffe0ff */
[----:B------:R0:W2:Y:S01]  /*4cc0*/  LDG.E R27, desc[UR8][R20.64] ;  /* 0x00000008141b7981 */ /* 0x0000a2000c1e1900 */
[----:B------:R-:W-:Y:S01]  /*4cd0*/  IMAD.WIDE.U32 R22, R17, 0x4, R14 ;  /* 0x0000000411167825 */ /* 0x000fe200078e000e */
[----:B------:R-:W-:-:S04]  /*4ce0*/  IADD3 R17, PT, PT, R4, R17, RZ ;  /* 0x0000001104117210 */ /* 0x000fc80007ffe0ff */
[----:B------:R1:W3:Y:S01]  /*4cf0*/  LDG.E R2, desc[UR8][R22.64] ;  /* 0x0000000816027981 */ /* 0x0002e2000c1e1900 */
[----:B------:R-:W-:Y:S01]  /*4d00*/  IMAD.WIDE.U32 R24, R17, 0x4, R14 ;  /* 0x0000000411187825 */ /* 0x000fe200078e000e */
[----:B------:R-:W-:-:S05]  /*4d10*/  IADD3 R19, PT, PT, R4, R17, RZ ;  /* 0x0000001104137210 */ /* 0x000fca0007ffe0ff */
[----:B------:R-:W4:Y:S01]  /*4d20*/  LDG.E R24, desc[UR8][R24.64] ;  /* 0x0000000818187981 */ /* 0x000f22000c1e1900 */
[----:B------:R-:W-:Y:S01]  /*4d30*/  IMAD.WIDE.U32 R16, R19, 0x4, R14 ;  /* 0x0000000413107825 */ /* 0x000fe200078e000e */
[----:B------:R-:W-:-:S05]  /*4d40*/  IADD3 R29, PT, PT, R4, R19, RZ ;  /* 0x00000013041d7210 */ /* 0x000fca0007ffe0ff */
[----:B------:R-:W5:Y:S01]  /*4d50*/  LDG.E R16, desc[UR8][R16.64] ;  /* 0x0000000810107981 */ /* 0x000f62000c1e1900 */
[----:B------:R-:W-:Y:S01]  /*4d60*/  IMAD.WIDE.U32 R18, R29, 0x4, R14 ;  /* 0x000000041d127825 */ /* 0x000fe200078e000e */
[----:B------:R-:W-:-:S05]  /*4d70*/  IADD3 R29, PT, PT, R4, R29, RZ ;  /* 0x0000001d041d7210 */ /* 0x000fca0007ffe0ff */
[----:B------:R-:W5:Y:S01]  /*4d80*/  LDG.E R19, desc[UR8][R18.64] ;  /* 0x0000000812137981 */ /* 0x000f62000c1e1900 */
[----:B0-----:R-:W-:-:S04]  /*4d90*/  IMAD.WIDE.U32 R20, R29, 0x4, R14 ;  /* 0x000000041d147825 */ /* 0x001fc800078e000e */
[C---:B------:R-:W-:Y:S02]  /*4da0*/  IMAD.IADD R29, R4.reuse, 0x1, R29 ;  /* 0x00000001041d7824 */ /* 0x040fe400078e021d */
[----:B------:R-:W5:Y:S02]  /*4db0*/  LDG.E R21, desc[UR8][R20.64] ;  /* 0x0000000814157981 */ /* 0x000f64000c1e1900 */
[----:B-1----:R-:W-:Y:S01]  /*4dc0*/  IMAD.WIDE.U32 R22, R29, 0x4, R14 ;  /* 0x000000041d167825 */ /* 0x002fe200078e000e */
[----:B------:R-:W-:-:S05]  /*4dd0*/  IADD3 R29, PT, PT, R4, R29, RZ ;  /* 0x0000001d041d7210 */ /* 0x000fca0007ffe0ff */
[----:B------:R-:W5:Y:S01]  /*4de0*/  LDG.E R23, desc[UR8][R22.64] ;  /* 0x0000000816177981 */ /* 0x000f62000c1e1900 */
[----:B------:R-:W-:-:S06]  /*4df0*/  IMAD.WIDE.U32 R14, R29, 0x4, R14 ;  /* 0x000000041d0e7825 */ /* 0x000fcc00078e000e */
[----:B------:R-:W5:Y:S01]  /*4e00*/  LDG.E R15, desc[UR8][R14.64] ;  /* 0x000000080e0f7981 */ /* 0x000f62000c1e1900 */
[----:B--2---:R-:W-:-:S04]  /*4e10*/  FSETP.GT.AND P2, PT, R27, R30, PT ;  /* 0x0000001e1b00720b */ /* 0x004fc80003f44000 */
[----:B------:R-:W-:Y:S02]  /*4e20*/  FSEL R27, R27, R30, P2 ;  /* 0x0000001e1b1b7208 */ /* 0x000fe40001000000 */
[----:B------:R-:W-:Y:S02]  /*4e30*/  SEL R32, R13, R32, P2 ;  /* 0x000000200d207207 */ /* 0x000fe40001000000 */
[----:B---3--:R-:W-:-:S04]  /*4e40*/  FSETP.GT.AND P3, PT, R2, R27, PT ;  /* 0x0000001b0200720b */ /* 0x008fc80003f64000 */
[----:B------:R-:W-:-:S04]  /*4e50*/  FSEL R27, R2, R27, P3 ;  /* 0x0000001b021b7208 */ /* 0x000fc80001800000 */
[----:B----4-:R-:W-:-:S04]  /*4e60*/  FSETP.GT.AND P4, PT, R24, R27, PT ;  /* 0x0000001b1800720b */ /* 0x010fc80003f84000 */
[----:B------:R-:W-:Y:S02]  /*4e70*/  FSEL R27, R24, R27, P4 ;  /* 0x0000001b181b7208 */ /* 0x000fe40002000000 */
[----:B------:R-:W-:Y:S02]  /*4e80*/  @P3 IADD3 R32, PT, PT, R13, 0x1, RZ ;  /* 0x000000010d203810 */ /* 0x000fe40007ffe0ff */
[----:B-----5:R-:W-:-:S04]  /*4e90*/  FSETP.GT.AND P5, PT, R16, R27, PT ;  /* 0x0000001b1000720b */ /* 0x020fc80003fa4000 */
[----:B------:R-:W-:Y:S02]  /*4ea0*/  FSEL R16, R16, R27, P5 ;  /* 0x0000001b10107208 */ /* 0x000fe40002800000 */
[----:B------:R-:W-:Y:S02]  /*4eb0*/  @P4 IADD3 R32, PT, PT, R13, 0x2, RZ ;  /* 0x000000020d204810 */ /* 0x000fe40007ffe0ff */
[----:B------:R-:W-:-:S04]  /*4ec0*/  FSETP.GT.AND P1, PT, R19, R16, PT ;  /* 0x000000101300720b */ /* 0x000fc80003f24000 */
[----:B------:R-:W-:Y:S02]  /*4ed0*/  FSEL R16, R19, R16, P1 ;  /* 0x0000001013107208 */ /* 0x000fe40000800000 */
[----:B------:R-:W-:Y:S02]  /*4ee0*/  @P5 IADD3 R32, PT, PT, R13, 0x3, RZ ;  /* 0x000000030d205810 */ /* 0x000fe40007ffe0ff */
[----:B------:R-:W-:-:S04]  /*4ef0*/  FSETP.GT.AND P0, PT, R21, R16, PT ;  /* 0x000000101500720b */ /* 0x000fc80003f04000 */
[----:B------:R-:W-:Y:S02]  /*4f00*/  FSEL R16, R21, R16, P0 ;  /* 0x0000001015107208 */ /* 0x000fe40000000000 */
[----:B------:R-:W-:Y:S02]  /*4f10*/  @P1 IADD3 R32, PT, PT, R13, 0x4, RZ ;  /* 0x000000040d201810 */ /* 0x000fe40007ffe0ff */
[----:B------:R-:W-:-:S04]  /*4f20*/  FSETP.GT.AND P2, PT, R23, R16, PT ;  /* 0x000000101700720b */ /* 0x000fc80003f44000 */
[----:B------:R-:W-:Y:S01]  /*4f30*/  FSEL R16, R23, R16, P2 ;  /* 0x0000001017107208 */ /* 0x000fe20001000000 */
[----:B------:R-:W-:-:S03]  /*4f40*/  @P0 VIADD R32, R13, 0x5 ;  /* 0x000000050d200836 */ /* 0x000fc60000000000 */
[----:B------:R-:W-:-:S04]  /*4f50*/  FSETP.GT.AND P3, PT, R15, R16, PT ;  /* 0x000000100f00720b */ /* 0x000fc80003f64000 */
[----:B------:R-:W-:Y:S02]  /*4f60*/  FSEL R30, R15, R16, P3 ;  /* 0x000000100f1e7208 */ /* 0x000fe40001800000 */
[----:B------:R-:W-:-:S07]  /*4f70*/  @P2 IADD3 R32, PT, PT, R13, 0x6, RZ ;  /* 0x000000060d202810 */ /* 0x000fce0007ffe0ff */
[C---:B------:R-:W-:Y:S02]  /*4f80*/  @P3 IADD3 R32, PT, PT, R13.reuse, 0x7, RZ ;  /* 0x000000070d203810 */ /* 0x040fe40007ffe0ff */
[----:B------:R-:W-:-:S07]  /*4f90*/  IADD3 R13, PT, PT, R13, 0x8, RZ ;  /* 0x000000080d0d7810 */ /* 0x000fce0007ffe0ff */
.L_x_64:
[----:B------:R-:W-:Y:S05]  /*4fa0*/  BRA.U !UP1, `(.L_x_63) ;  /* 0x0000000109c07547 */ /* 0x000fea000b800000 */
[----:B------:R-:W-:Y:S02]  /*4fb0*/  UISETP.GE.U32.AND UP0, UPT, UR6, 0x4, UPT ;  /* 0x000000040600788c */ /* 0x000fe4000bf06070 */
[----:B------:R-:W-:-:S04]  /*4fc0*/  ULOP3.LUT UR4, UR4, 0x3, URZ, 0xc0, !UPT ;  /* 0x0000000304047892 */ /* 0x000fc8000f8ec0ff */
[----:B------:R-:W-:-:S03]  /*4fd0*/  UISETP.NE.AND UP1, UPT, UR4, URZ, UPT ;  /* 0x000000ff0400728c */ /* 0x000fc6000bf25270 */
[----:B------:R-:W-:Y:S08]  /*4fe0*/  BRA.U !UP0, `(.L_x_65) ;  /* 0x00000001086c7547 */ /* 0x000ff0000b800000 */
[----:B------:R-:W1:Y:S01]  /*4ff0*/  LDC.64 R14, c[0x0][0x388] ;  /* 0x0000e200ff0e7b82 */ /* 0x000e620000000a00 */
[----:B------:R-:W-:-:S05]  /*5000*/  IADD3 R0, PT, PT, R0, R13, RZ ;  /* 0x0000000d00007210 */ /* 0x000fca0007ffe0ff */
[----:B------:R-:W-:-:S04]  /*5010*/  IMAD R7, R4, R0, R7 ;  /* 0x0000000004077224 */ /* 0x000fc800078e0207 */
[----:B-1-3--:R-:W-:Y:S01]  /*5020*/  IMAD.WIDE.U32 R16, R7, 0x4, R14 ;  /* 0x0000000407107825 */ /* 0x00afe200078e000e */
[----:B------:R-:W-:-:S05]  /*5030*/  IADD3 R7, PT, PT, R4, R7, RZ ;  /* 0x0000000704077210 */ /* 0x000fca0007ffe0ff */
[----:B------:R-:W2:Y:S01]  /*5040*/  LDG.E R17, desc[UR8][R16.64] ;  /* 0x0000000810117981 */ /* 0x000ea2000c1e1900 */
[----:B------:R-:W-:-:S04]  /*5050*/  IMAD.WIDE.U32 R18, R7, 0x4, R14 ;  /* 0x0000000407127825 */ /* 0x000fc800078e000e */
[C---:B------:R-:W-:Y:S02]  /*5060*/  IMAD.IADD R7, R4.reuse, 0x1, R7 ;  /* 0x0000000104077824 */ /* 0x040fe400078e0207 */
[----:B------:R-:W3:Y:S02]  /*5070*/  LDG.E R19, desc[UR8][R18.64] ;  /* 0x0000000812137981 */ /* 0x000ee4000c1e1900 */
[----:B------:R-:W-:Y:S01]  /*5080*/  IMAD.WIDE.U32 R20, R7, 0x4, R14 ;  /* 0x0000000407147825 */ /* 0x000fe200078e000e */
[----:B------:R-:W-:-:S05]  /*5090*/  IADD3 R7, PT, PT, R4, R7, RZ ;  /* 0x0000000704077210 */ /* 0x000fca0007ffe0ff */
[----:B------:R-:W4:Y:S01]  /*50a0*/  LDG.E R21, desc[UR8][R20.64] ;  /* 0x0000000814157981 */ /* 0x000f22000c1e1900 */
        /* <DEDUP_REMOVED lines=12> */
[----:B------:R-:W-:-:S07]  /*5170*/  @P2 IADD3 R32, PT, PT, R13, 0x2, RZ ;  /* 0x000000020d202810 */ /* 0x000fce0007ffe0ff */
[C---:B------:R-:W-:Y:S02]  /*5180*/  @P3 IADD3 R32, PT, PT, R13.reuse, 0x3, RZ ;  /* 0x000000030d203810 */ /* 0x040fe40007ffe0ff */
[----:B------:R-:W-:-:S07]  /*5190*/  IADD3 R13, PT, PT, R13, 0x4, RZ ;  /* 0x000000040d0d7810 */ /* 0x000fce0007ffe0ff */
.L_x_65:
[----:B------:R-:W-:Y:S05]  /*51a0*/  BRA.U !UP1, `(.L_x_63) ;  /* 0x0000000109407547 */ /* 0x000fea000b800000 */
[----:B------:R-:W0:Y:S01]  /*51b0*/  LDCU.64 UR6, c[0x0][0x3a8] ;  /* 0x00007500ff0677ac */ /* 0x000e220008000a00 */
[----:B------:R-:W2:Y:S01]  /*51c0*/  LDC.64 R14, c[0x0][0x388] ;  /* 0x0000e200ff0e7b82 */ /* 0x000ea20000000a00 */
[----:B------:R-:W-:Y:S01]  /*51d0*/  IADD3 R6, PT, PT, R13, 0x5, R6 ;  /* 0x000000050d067810 */ /* 0x000fe20007ffe006 */
[----:B------:R-:W-:-:S04]  /*51e0*/  UIADD3 UR4, UPT, UPT, -UR4, URZ, URZ ;  /* 0x000000ff04047290 */ /* 0x000fc8000fffe1ff */
[----:B0-----:R-:W-:-:S04]  /*51f0*/  IMAD R6, R6, UR7, R3 ;  /* 0x0000000706067c24 */ /* 0x001fc8000f8e0203 */
[----:B------:R-:W-:-:S07]  /*5200*/  IMAD R5, R6, UR6, R5 ;  /* 0x0000000606057c24 */ /* 0x000fce000f8e0205 */
.L_x_66:
[----:B--23--:R-:W-:-:S06]  /*5210*/  IMAD.WIDE.U32 R2, R5, 0x4, R14 ;  /* 0x0000000405027825 */ /* 0x00cfcc00078e000e */
[----:B------:R-:W2:Y:S01]  /*5220*/  LDG.E R3, desc[UR8][R2.64] ;  /* 0x0000000802037981 */ /* 0x000ea2000c1e1900 */
[----:B------:R-:W-:Y:S01]  /*5230*/  UIADD3 UR4, UPT, UPT, UR4, 0x1, URZ ;  /* 0x0000000104047890 */ /* 0x000fe2000fffe0ff */
[----:B------:R-:W-:-:S03]  /*5240*/  IMAD.IADD R5, R4, 0x1, R5 ;  /* 0x0000000104057824 */ /* 0x000fc600078e0205 */
[----:B------:R-:W-:Y:S01]  /*5250*/  UISETP.NE.AND UP0, UPT, UR4, URZ, UPT ;  /* 0x000000ff0400728c */ /* 0x000fe2000bf05270 */
[----:B--2---:R-:W-:-:S04]  /*5260*/  FSETP.GT.AND P0, PT, R3, R30, PT ;  /* 0x0000001e0300720b */ /* 0x004fc80003f04000 */
[----:B------:R-:W-:Y:S02]  /*5270*/  SEL R32, R13, R32, P0 ;  /* 0x000000200d207207 */ /* 0x000fe40000000000 */
[----:B------:R-:W-:Y:S02]  /*5280*/  FSEL R30, R3, R30, P0 ;  /* 0x0000001e031e7208 */ /* 0x000fe40000000000 */
[----:B------:R-:W-:Y:S01]  /*5290*/  IADD3 R13, PT, PT, R13, 0x1, RZ ;  /* 0x000000010d0d7810 */ /* 0x000fe20007ffe0ff */
[----:B------:R-:W-:Y:S06]  /*52a0*/  BRA.U UP0, `(.L_x_66) ;  /* 0xfffffffd00d87547 */ /* 0x000fec000b83ffff */
.L_x_63:
[----:B0-----:R-:W-:-:S07]  /*52b0*/  I2FP.F32.S32 R15, R32 ;  /* 0x00000020000f7245 */ /* 0x001fce0000201400 */
.L_x_25:
[----:B------:R-:W5:Y:S01]  /*52c0*/  S2R R5, SR_LANEID ;  /* 0x0000000000057919 */ /* 0x000f620000000000 */
[----:B------:R-:W-:Y:S01]  /*52d0*/  VOTEU.ANY UR4, UPT, PT ;  /* 0x0000000000047886 */ /* 0x000fe200038e0100 */
[----:B---3--:R-:W3:Y:S01]  /*52e0*/  LDC.64 R2, c[0x0][0x398] ;  /* 0x0000e600ff027b82 */ /* 0x008ee20000000a00 */
[----:B------:R-:W5:Y:S08]  /*52f0*/  FLO.U32 R6, UR4 ;  /* 0x0000000400067d00 */ /* 0x000f7000080e0000 */
[----:B------:R-:W3:Y:S01]  /*5300*/  POPC R13, UR4 ;  /* 0x00000004000d7d09 */ /* 0x000ee20008000000 */
[----:B-----5:R-:W-:-:S13]  /*5310*/  ISETP.EQ.U32.AND P0, PT, R6, R5, PT ;  /* 0x000000050600720c */ /* 0x020fda0003f02070 */
[----:B---3--:R-:W2:Y:S01]  /*5320*/  @P0 ATOMG.E.ADD.STRONG.GPU PT, R3, desc[UR8][R2.64], R13 ;  /* 0x8000000d020309a8 */ /* 0x008ea200081ef108 */
[----:B------:R-:W-:Y:S01]  /*5330*/  BSSY.RECONVERGENT B0, `(.L_x_67) ;  /* 0x000001c000007945 */ /* 0x000fe20003800200 */
[----:B------:R-:W3:Y:S02]  /*5340*/  S2R R4, SR_LTMASK ;  /* 0x0000000000047919 */ /* 0x000ee40000003900 */
[----:B---3--:R-:W-:Y:S02]  /*5350*/  LOP3.LUT R14, R4, UR4, RZ, 0xc0, !PT ;  /* 0x00000004040e7c12 */ /* 0x008fe4000f8ec0ff */
[----:B------:R-:W3:Y:S02]  /*5360*/  LDC.64 R4, c[0x0][0x390] ;  /* 0x0000e400ff047b82 */ /* 0x000ee40000000a00 */
[----:B------:R-:W5:Y:S01]  /*5370*/  POPC R7, R14 ;  /* 0x0000000e00077309 */ /* 0x000f620000000000 */
[----:B--2-4-:R-:W5:Y:S02]  /*5380*/  SHFL.IDX PT, R0, R3, R6, 0x1f ;  /* 0x00001f0603007589 */ /* 0x014f6400000e0000 */
[----:B-----5:R-:W-:-:S05]  /*5390*/  IADD3 R0, PT, PT, R0, R7, RZ ;  /* 0x0000000700007210 */ /* 0x020fca0007ffe0ff */
[----:B------:R-:W-:Y:S01]  /*53a0*/  IMAD R7, R0, 0x7, RZ ;  /* 0x0000000700077824 */ /* 0x000fe200078e02ff */
[----:B------:R-:W-:-:S03]  /*53b0*/  IADD3 R0, PT, PT, R8, 0x1800000, RZ ;  /* 0x0180000008007810 */ /* 0x000fc60007ffe0ff */
[----:B---3--:R-:W-:Y:S01]  /*53c0*/  IMAD.WIDE R4, R7, 0x4, R4 ;  /* 0x0000000407047825 */ /* 0x008fe200078e0204 */
[----:B------:R-:W-:-:S04]  /*53d0*/  LOP3.LUT R0, R0, 0x7f800000, RZ, 0xc0, !PT ;  /* 0x7f80000000007812 */ /* 0x000fc800078ec0ff */
[----:B------:R2:W-:Y:S01]  /*53e0*/  STG.E desc[UR8][R4.64], R9 ;  /* 0x0000000904007986 */ /* 0x0005e2000c101908 */
[----:B------:R-:W-:-:S03]  /*53f0*/  ISETP.GT.U32.AND P0, PT, R0, 0x1ffffff, PT ;  /* 0x01ffffff0000780c */ /* 0x000fc60003f04070 */
[----:B------:R2:W-:Y:S04]  /*5400*/  STG.E desc[UR8][R4.64+0x4], R10 ;  /* 0x0000040a04007986 */ /* 0x0005e8000c101908 */
[----:B------:R2:W-:Y:S04]  /*5410*/  STG.E desc[UR8][R4.64+0x8], R11 ;  /* 0x0000080b04007986 */ /* 0x0005e8000c101908 */
[----:B------:R2:W-:Y:S04]  /*5420*/  STG.E desc[UR8][R4.64+0xc], R12 ;  /* 0x00000c0c04007986 */ /* 0x0005e8000c101908 */
[----:B------:R2:W-:Y:S04]  /*5430*/  STG.E desc[UR8][R4.64+0x10], R30 ;  /* 0x0000101e04007986 */ /* 0x0005e8000c101908 */
[----:B------:R2:W-:Y:S01]  /*5440*/  STG.E desc[UR8][R4.64+0x14], R15 ;  /* 0x0000140f04007986 */ /* 0x0005e2000c101908 */
[----:B------:R-:W-:Y:S05]  /*5450*/  @P0 BRA `(.L_x_68) ;  /* 0x0000000000140947 */ /* 0x000fea0003800000 */
[----:B------:R-:W-:Y:S02]  /*5460*/  MOV R0, R8 ;  /* 0x0000000800007202 */ /* 0x000fe40000000f00 */
[----:B--2---:R-:W-:-:S07]  /*5470*/  MOV R10, 0x5490 ;  /* 0x00005490000a7802 */ /* 0x004fce0000000f00 */
[----:B01----:R-:W-:Y:S05]  /*5480*/  CALL.REL.NOINC `($__internal_0_$__cuda_sm20_rcp_rn_f32_slowpath) ;  /* 0x0000000000247944 */ /* 0x003fea0003c00000 */
[----:B------:R-:W-:Y:S01]  /*5490*/  MOV R3, R2 ;  /* 0x0000000200037202 */ /* 0x000fe20000000f00 */
[----:B------:R-:W-:Y:S06]  /*54a0*/  BRA `(.L_x_69) ;  /* 0x0000000000107947 */ /* 0x000fec0003800000 */
.L_x_68:
[----:B------:R-:W3:Y:S02]  /*54b0*/  MUFU.RCP R3, R8 ;  /* 0x0000000800037308 */ /* 0x000ee40000001000 */
[----:B---3--:R-:W-:-:S04]  /*54c0*/  FFMA R0, R8, R3, -1 ;  /* 0xbf80000008007423 */ /* 0x008fc80000000003 */
[----:B------:R-:W-:-:S04]  /*54d0*/  FADD.FTZ R0, -R0, -RZ ;  /* 0x800000ff00007221 */ /* 0x000fc80000010100 */
[----:B------:R-:W-:-:S07]  /*54e0*/  FFMA R3, R3, R0, R3 ;  /* 0x0000000003037223 */ /* 0x000fce0000000003 */
.L_x_69:
[----:B------:R-:W-:Y:S05]  /*54f0*/  BSYNC.RECONVERGENT B0 ;  /* 0x0000000000007941 */ /* 0x000fea0003800200 */
.L_x_67:
[----:B------:R-:W-:Y:S01]  /*5500*/  STG.E desc[UR8][R4.64+0x18], R3 ;  /* 0x0000180304007986 */ /* 0x000fe2000c101908 */
[----:B------:R-:W-:Y:S05]  /*5510*/  EXIT ;  /* 0x000000000000794d */ /* 0x000fea0003800000 */
        .weak           $__internal_0_$__cuda_sm20_rcp_rn_f32_slowpath
        .type           $__internal_0_$__cuda_sm20_rcp_rn_f32_slowpath,@function
        .size           $__internal_0_$__cuda_sm20_rcp_rn_f32_slowpath,($__internal_1_$__cuda_sm3x_div_rn_noftz_f32_slowpath - $__internal_0_$__cuda_sm20_rcp_rn_f32_slowpath)
$__internal_0_$__cuda_sm20_rcp_rn_f32_slowpath:
[----:B------:R-:W-:Y:S01]  /*5520*/  IMAD.SHL.U32 R2, R0, 0x2, RZ ;  /* 0x0000000200027824 */ /* 0x000fe200078e00ff */
[----:B------:R-:W-:Y:S04]  /*5530*/  BSSY.RECONVERGENT B1, `(.L_x_70) ;  /* 0x0000030000017945 */ /* 0x000fe80003800200 */
[----:B------:R-:W-:-:S04]  /*5540*/  SHF.R.U32.HI R16, RZ, 0x18, R2 ;  /* 0x00000018ff107819 */ /* 0x000fc80000011602 */
[----:B------:R-:W-:-:S13]  /*5550*/  ISETP.NE.U32.AND P0, PT, R16, RZ, PT ;  /* 0x000000ff1000720c */ /* 0x000fda0003f05070 */
[----:B------:R-:W-:Y:S05]  /*5560*/  @P0 BRA `(.L_x_71) ;  /* 0x0000000000280947 */ /* 0x000fea0003800000 */
[----:B------:R-:W-:-:S04]  /*5570*/  SHF.L.U32 R2, R0, 0x1, RZ ;  /* 0x0000000100027819 */ /* 0x000fc800000006ff */
[----:B------:R-:W-:-:S13]  /*5580*/  ISETP.NE.AND P0, PT, R2, RZ, PT ;  /* 0x000000ff0200720c */ /* 0x000fda0003f05270 */
[----:B------:R-:W-:Y:S01]  /*5590*/  @P0 FFMA R13, R0, 1.84467440737095516160e+19, RZ ;  /* 0x5f800000000d0823 */ /* 0x000fe200000000ff */
[----:B------:R-:W-:Y:S08]  /*55a0*/  @!P0 MUFU.RCP R12, R0 ;  /* 0x00000000000c8308 */ /* 0x000ff00000001000 */
[----:B------:R-:W0:Y:S02]  /*55b0*/  @P0 MUFU.RCP R2, R13 ;  /* 0x0000000d00020308 */ /* 0x000e240000001000 */
[----:B0-----:R-:W-:-:S04]  /*55c0*/  @P0 FFMA R14, R13, R2, -1 ;  /* 0xbf8000000d0e0423 */ /* 0x001fc80000000002 */
[----:B------:R-:W-:-:S04]  /*55d0*/  @P0 FADD.FTZ R19, -R14, -RZ ;  /* 0x800000ff0e130221 */ /* 0x000fc80000010100 */
[----:B------:R-:W-:-:S04]  /*55e0*/  @P0 FFMA R2, R2, R19, R2 ;  /* 0x0000001302020223 */ /* 0x000fc80000000002 */
[----:B------:R-:W-:Y:S01]  /*55f0*/  @P0 FFMA R12, R2, 1.84467440737095516160e+19, RZ ;  /* 0x5f800000020c0823 */ /* 0x000fe200000000ff */
[----:B------:R-:W-:Y:S06]  /*5600*/  BRA `(.L_x_72) ;  /* 0x0000000000887947 */ /* 0x000fec0003800000 */
.L_x_71:
[----:B------:R-:W-:-:S04]  /*5610*/  IADD3 R20, PT, PT, R16, -0xfd, RZ ;  /* 0xffffff0310147810 */ /* 0x000fc80007ffe0ff */
[----:B------:R-:W-:-:S13]  /*5620*/  ISETP.GT.U32.AND P0, PT, R20, 0x1, PT ;  /* 0x000000011400780c */ /* 0x000fda0003f04070 */
[----:B------:R-:W-:Y:S05]  /*5630*/  @P0 BRA `(.L_x_73) ;  /* 0x0000000000780947 */ /* 0x000fea0003800000 */
[----:B------:R-:W-:Y:S01]  /*5640*/  LOP3.LUT R2, R0, 0x7fffff, RZ, 0xc0, !PT ;  /* 0x007fffff00027812 */ /* 0x000fe200078ec0ff */
[----:B------:R-:W-:-:S03]  /*5650*/  HFMA2 R19, -RZ, RZ, 0, 1.78813934326171875e-07 ;  /* 0x00000003ff137431 */ /* 0x000fc600000001ff */
[----:B------:R-:W-:-:S04]  /*5660*/  LOP3.LUT R2, R2, 0x3f800000, RZ, 0xfc, !PT ;  /* 0x3f80000002027812 */ /* 0x000fc800078efcff */
[----:B------:R-:W0:Y:S01]  /*5670*/  MUFU.RCP R13, R2 ;  /* 0x00000002000d7308 */ /* 0x000e220000001000 */
[----:B------:R-:W-:Y:S01]  /*5680*/  SHF.L.U32 R19, R19, R20, RZ ;  /* 0x0000001413137219 */ /* 0x000fe200000006ff */
[----:B0-----:R-:W-:-:S04]  /*5690*/  FFMA R12, R2, R13, -1 ;  /* 0xbf800000020c7423 */ /* 0x001fc8000000000d */
[----:B------:R-:W-:-:S04]  /*56a0*/  FADD.FTZ R12, -R12, -RZ ;  /* 0x800000ff0c0c7221 */ /* 0x000fc80000010100 */
[CCC-:B------:R-:W-:Y:S01]  /*56b0*/  FFMA.RM R14, R13.reuse, R12.reuse, R13.reuse ;  /* 0x0000000c0d0e7223 */ /* 0x1c0fe2000000400d */
[----:B------:R-:W-:-:S04]  /*56c0*/  FFMA.RP R13, R13, R12, R13 ;  /* 0x0000000c0d0d7223 */ /* 0x000fc8000000800d */
[C---:B------:R-:W-:Y:S02]  /*56d0*/  LOP3.LUT R12, R14.reuse, 0x7fffff, RZ, 0xc0, !PT ;  /* 0x007fffff0e0c7812 */ /* 0x040fe400078ec0ff */
[----:B------:R-:W-:Y:S02]  /*56e0*/  FSETP.NEU.FTZ.AND P0, PT, R14, R13, PT ;  /* 0x0000000d0e00720b */ /* 0x000fe40003f1d000 */
[----:B------:R-:W-:Y:S02]  /*56f0*/  LOP3.LUT R12, R12, 0x800000, RZ, 0xfc, !PT ;  /* 0x008000000c0c7812 */ /* 0x000fe400078efcff */
[----:B------:R-:W-:Y:S02]  /*5700*/  SEL R13, RZ, 0xffffffff, !P0 ;  /* 0xffffffffff0d7807 */ /* 0x000fe40004000000 */
[----:B------:R-:W-:Y:S02]  /*5710*/  LOP3.LUT R19, R19, R12, RZ, 0xc0, !PT ;  /* 0x0000000c13137212 */ /* 0x000fe400078ec0ff */
[----:B------:R-:W-:-:S02]  /*5720*/  IADD3 R13, PT, PT, -R13, RZ, RZ ;  /* 0x000000ff0d0d7210 */ /* 0x000fc40007ffe1ff */
[-C--:B------:R-:W-:Y:S02]  /*5730*/  SHF.R.U32.HI R19, RZ, R20.reuse, R19 ;  /* 0x00000014ff137219 */ /* 0x080fe40000011613 */
[--C-:B------:R-:W-:Y:S01]  /*5740*/  LOP3.LUT P1, RZ, R13, R20, R12.reuse, 0xf8, !PT ;  /* 0x000000140dff7212 */ /* 0x100fe2000782f80c */
[----:B------:R-:W-:Y:S01]  /*5750*/  VIADD R13, R16, 0xffffff04 ;  /* 0xffffff04100d7836 */ /* 0x000fe20000000000 */
[C---:B------:R-:W-:Y:S02]  /*5760*/  LOP3.LUT P0, RZ, R19.reuse, 0x1, RZ, 0xc0, !PT ;  /* 0x0000000113ff7812 */ /* 0x040fe4000780c0ff */
[----:B------:R-:W-:Y:S02]  /*5770*/  LOP3.LUT P2, RZ, R19, 0x2, RZ, 0xc0, !PT ;  /* 0x0000000213ff7812 */ /* 0x000fe4000784c0ff */
[----:B------:R-:W-:Y:S02]  /*5780*/  SHF.R.U32.HI R13, RZ, R13, R12 ;  /* 0x0000000dff0d7219 */ /* 0x000fe4000001160c */
[----:B------:R-:W-:-:S02]  /*5790*/  PLOP3.LUT P0, PT, P0, P1, P2, 0xe0, 0x0 ;  /* 0x000000000000781c */ /* 0x000fc40000703c20 */
[----:B------:R-:W-:Y:S02]  /*57a0*/  LOP3.LUT P1, RZ, R0, 0x7fffff, RZ, 0xc0, !PT ;  /* 0x007fffff00ff7812 */ /* 0x000fe4000782c0ff */
[----:B------:R-:W-:-:S04]  /*57b0*/  SEL R2, RZ, 0x1, !P0 ;  /* 0x00000001ff027807 */ /* 0x000fc80004000000 */
[----:B------:R-:W-:-:S04]  /*57c0*/  IADD3 R2, PT, PT, -R2, RZ, RZ ;  /* 0x000000ff02027210 */ /* 0x000fc80007ffe1ff */
[----:B------:R-:W-:-:S13]  /*57d0*/  ISETP.GE.AND P0, PT, R2, RZ, PT ;  /* 0x000000ff0200720c */ /* 0x000fda0003f06270 */
[----:B------:R-:W-:-:S04]  /*57e0*/  @!P0 IADD3 R13, PT, PT, R13, 0x1, RZ ;  /* 0x000000010d0d8810 */ /* 0x000fc80007ffe0ff */
[----:B------:R-:W-:-:S04]  /*57f0*/  @!P1 SHF.L.U32 R13, R13, 0x1, RZ ;  /* 0x000000010d0d9819 */ /* 0x000fc800000006ff */
[----:B------:R-:W-:Y:S01]  /*5800*/  LOP3.LUT R12, R13, 0x80000000, R0, 0xf8, !PT ;  /* 0x800000000d0c7812 */ /* 0x000fe200078ef800 */
[----:B------:R-:W-:Y:S06]  /*5810*/  BRA `(.L_x_72) ;  /* 0x0000000000047947 */ /* 0x000fec0003800000 */
.L_x_73:
[----:B------:R0:W1:Y:S02]  /*5820*/  MUFU.RCP R12, R0 ;  /* 0x00000000000c7308 */ /* 0x0000640000001000 */
.L_x_72:
[----:B------:R-:W-:Y:S05]  /*5830*/  BSYNC.RECONVERGENT B1 ;  /* 0x0000000000017941 */ /* 0x000fea0003800200 */
.L_x_70:
[----:B------:R-:W-:Y:S01]  /*5840*/  HFMA2 R13, -RZ, RZ, 0, 0 ;  /* 0x00000000ff0d7431 */ /* 0x000fe200000001ff */
[----:B-1----:R-:W-:Y:S02]  /*5850*/  MOV R2, R12 ;  /* 0x0000000c00027202 */ /* 0x002fe40000000f00 */
[----:B------:R-:W-:-:S04]  /*5860*/  MOV R12, R10 ;  /* 0x0000000a000c7202 */ /* 0x000fc80000000f00 */
[----:B0-----:R-:W-:Y:S05]  /*5870*/  RET.REL.NODEC R12 `(_Z14gpuRegionLayerPKfPfS1_PijjjjjjS0_) ;  /* 0xffffffa40ce07950 */ /* 0x001fea0003c3ffff */
        .weak           $__internal_1_$__cuda_sm3x_div_rn_noftz_f32_slowpath
        .type           $__internal_1_$__cuda_sm3x_div_rn_noftz_f32_slowpath,@function
        .size           $__internal_1_$__cuda_sm3x_div_rn_noftz_f32_slowpath,(.L_x_87 - $__internal_1_$__cuda_sm3x_div_rn_noftz_f32_slowpath)
$__internal_1_$__cuda_sm3x_div_rn_noftz_f32_slowpath:
[----:B------:R-:W-:Y:S01]  /*5880*/  SHF.R.U32.HI R16, RZ, 0x17, R13 ;  /* 0x00000017ff107819 */ /* 0x000fe2000001160d */
[----:B------:R-:W-:Y:S01]  /*5890*/  BSSY.RECONVERGENT B0, `(.L_x_74) ;  /* 0x0000063000007945 */ /* 0x000fe20003800200 */
[----:B------:R-:W-:Y:S02]  /*58a0*/  SHF.R.U32.HI R37, RZ, 0x17, R0 ;  /* 0x00000017ff257819 */ /* 0x000fe40000011600 */
[----:B------:R-:W-:Y:S02]  /*58b0*/  LOP3.LUT R16, R16, 0xff, RZ, 0xc0, !PT ;  /* 0x000000ff10107812 */ /* 0x000fe400078ec0ff */
[----:B------:R-:W-:Y:S02]  /*58c0*/  LOP3.LUT R37, R37, 0xff, RZ, 0xc0, !PT ;  /* 0x000000ff25257812 */ /* 0x000fe400078ec0ff */
[----:B------:R-:W-:Y:S01]  /*58d0*/  MOV R35, R13 ;  /* 0x0000000d00237202 */ /* 0x000fe20000000f00 */
[----:B------:R-:W-:Y:S01]  /*58e0*/  VIADD R26, R16, 0xffffffff ;  /* 0xffffffff101a7836 */ /* 0x000fe20000000000 */
[----:B------:R-:W-:-:S04]  /*58f0*/  IADD3 R24, PT, PT, R37, -0x1, RZ ;  /* 0xffffffff25187810 */ /* 0x000fc80007ffe0ff */
[----:B------:R-:W-:-:S04]  /*5900*/  ISETP.GT.U32.AND P0, PT, R26, 0xfd, PT ;  /* 0x000000fd1a00780c */ /* 0x000fc80003f04070 */
[----:B------:R-:W-:-:S13]  /*5910*/  ISETP.GT.U32.OR P0, PT, R24, 0xfd, P0 ;  /* 0x000000fd1800780c */ /* 0x000fda0000704470 */
[----:B------:R-:W-:Y:S01]  /*5920*/  @!P0 MOV R22, RZ ;  /* 0x000000ff00168202 */ /* 0x000fe20000000f00 */
[----:B------:R-:W-:Y:S06]  /*5930*/  @!P0 BRA `(.L_x_75) ;  /* 0x00000000005c8947 */ /* 0x000fec0003800000 */
[----:B------:R-:W-:Y:S02]  /*5940*/  FSETP.GTU.FTZ.AND P0, PT, |R0|, +INF , PT ;  /* 0x7f8000000000780b */ /* 0x000fe40003f1c200 */
[----:B------:R-:W-:-:S04]  /*5950*/  FSETP.GTU.FTZ.AND P1, PT, |R13|, +INF , PT ;  /* 0x7f8000000d00780b */ /* 0x000fc80003f3c200 */
[----:B------:R-:W-:-:S13]  /*5960*/  PLOP3.LUT P0, PT, P0, P1, PT, 0xf8, 0x8f ;  /* 0x00000000008f781c */ /* 0x000fda0000703f70 */
[----:B------:R-:W-:Y:S05]  /*5970*/  @P0 BRA `(.L_x_76) ;  /* 0x00000004004c0947 */ /* 0x000fea0003800000 */
[----:B------:R-:W-:-:S13]  /*5980*/  LOP3.LUT P0, RZ, R35, 0x7fffffff, R0, 0xc8, !PT ;  /* 0x7fffffff23ff7812 */ /* 0x000fda000780c800 */
[----:B------:R-:W-:Y:S05]  /*5990*/  @!P0 BRA `(.L_x_77) ;  /* 0x00000004003c8947 */ /* 0x000fea0003800000 */
[C---:B------:R-:W-:Y:S02]  /*59a0*/  FSETP.NEU.FTZ.AND P0, PT, |R0|.reuse, +INF , PT ;  /* 0x7f8000000000780b */ /* 0x040fe40003f1d200 */
[----:B------:R-:W-:Y:S02]  /*59b0*/  FSETP.NEU.FTZ.AND P2, PT, |R13|, +INF , PT ;  /* 0x7f8000000d00780b */ /* 0x000fe40003f5d200 */
[----:B------:R-:W-:-:S11]  /*59c0*/  FSETP.NEU.FTZ.AND P1, PT, |R0|, +INF , PT ;  /* 0x7f8000000000780b */ /* 0x000fd60003f3d200 */
[----:B------:R-:W-:Y:S05]  /*59d0*/  @!P2 BRA !P0, `(.L_x_77) ;  /* 0x00000004002ca947 */ /* 0x000fea0004000000 */
[----:B------:R-:W-:-:S04]  /*59e0*/  LOP3.LUT P0, RZ, R0, 0x7fffffff, RZ, 0xc0, !PT ;  /* 0x7fffffff00ff7812 */ /* 0x000fc8000780c0ff */
[----:B------:R-:W-:-:S13]  /*59f0*/  PLOP3.LUT P0, PT, P2, P0, PT, 0x2f, 0xf2 ;  /* 0x0000000000f2781c */ /* 0x000fda0001700577 */
[----:B------:R-:W-:Y:S05]  /*5a00*/  @P0 BRA `(.L_x_78) ;  /* 0x0000000400180947 */ /* 0x000fea0003800000 */
[----:B------:R-:W-:-:S04]  /*5a10*/  LOP3.LUT P0, RZ, R35, 0x7fffffff, RZ, 0xc0, !PT ;  /* 0x7fffffff23ff7812 */ /* 0x000fc8000780c0ff */
[----:B------:R-:W-:-:S13]  /*5a20*/  PLOP3.LUT P0, PT, P1, P0, PT, 0x2f, 0xf2 ;  /* 0x0000000000f2781c */ /* 0x000fda0000f00577 */
[----:B------:R-:W-:Y:S05]  /*5a30*/  @P0 BRA `(.L_x_79) ;  /* 0x0000000400000947 */ /* 0x000fea0003800000 */
[----:B------:R-:W-:Y:S02]  /*5a40*/  ISETP.GE.AND P0, PT, R24, RZ, PT ;  /* 0x000000ff1800720c */ /* 0x000fe40003f06270 */
[----:B------:R-:W-:-:S11]  /*5a50*/  ISETP.GE.AND P1, PT, R26, RZ, PT ;  /* 0x000000ff1a00720c */ /* 0x000fd60003f26270 */
[----:B------:R-:W-:Y:S01]  /*5a60*/  @P0 MOV R22, RZ ;  /* 0x000000ff00160202 */ /* 0x000fe20000000f00 */
[----:B------:R-:W-:Y:S01]  /*5a70*/  @!P0 FFMA R0, R0, 1.84467440737095516160e+19, RZ ;  /* 0x5f80000000008823 */ /* 0x000fe200000000ff */
[----:B------:R-:W-:Y:S01]  /*5a80*/  @!P0 MOV R22, 0xffffffc0 ;  /* 0xffffffc000168802 */ /* 0x000fe20000000f00 */
[----:B------:R-:W-:-:S04]  /*5a90*/  @!P1 FFMA R35, R13, 1.84467440737095516160e+19, RZ ;  /* 0x5f8000000d239823 */ /* 0x000fc800000000ff */
[----:B------:R-:W-:-:S07]  /*5aa0*/  @!P1 VIADD R22, R22, 0x40 ;  /* 0x0000004016169836 */ /* 0x000fce0000000000 */
.L_x_75:
[----:B------:R-:W-:Y:S01]  /*5ab0*/  LEA R30, R16, 0xc0800000, 0x17 ;  /* 0xc0800000101e7811 */ /* 0x000fe200078eb8ff */
[----:B------:R-:W-:Y:S01]  /*5ac0*/  BSSY.RECONVERGENT B1, `(.L_x_80) ;  /* 0x0000036000017945 */ /* 0x000fe20003800200 */
[----:B------:R-:W-:Y:S02]  /*5ad0*/  IADD3 R37, PT, PT, R37, -0x7f, RZ ;  /* 0xffffff8125257810 */ /* 0x000fe40007ffe0ff */
[----:B------:R-:W-:-:S03]  /*5ae0*/  IADD3 R30, PT, PT, -R30, R35, RZ ;  /* 0x000000231e1e7210 */ /* 0x000fc60007ffe1ff */
[C---:B------:R-:W-:Y:S01]  /*5af0*/  IMAD R0, R37.reuse, -0x800000, R0 ;  /* 0xff80000025007824 */ /* 0x040fe200078e0200 */
[----:B------:R-:W0:Y:S01]  /*5b00*/  MUFU.RCP R24, R30 ;  /* 0x0000001e00187308 */ /* 0x000e220000001000 */
[----:B------:R-:W-:Y:S01]  /*5b10*/  FADD.FTZ R35, -R30, -RZ ;  /* 0x800000ff1e237221 */ /* 0x000fe20000010100 */
[----:B------:R-:W-:-:S04]  /*5b20*/  IADD3 R37, PT, PT, R37, 0x7f, -R16 ;  /* 0x0000007f25257810 */ /* 0x000fc80007ffe810 */
[----:B------:R-:W-:Y:S01]  /*5b30*/  IADD3 R37, PT, PT, R37, R22, RZ ;  /* 0x0000001625257210 */ /* 0x000fe20007ffe0ff */
[----:B0-----:R-:W-:-:S04]  /*5b40*/  FFMA R26, R24, R35, 1 ;  /* 0x3f800000181a7423 */ /* 0x001fc80000000023 */
[----:B------:R-:W-:-:S04]  /*5b50*/  FFMA R24, R24, R26, R24 ;  /* 0x0000001a18187223 */ /* 0x000fc80000000018 */
[----:B------:R-:W-:-:S04]  /*5b60*/  FFMA R26, R0, R24, RZ ;  /* 0x00000018001a7223 */ /* 0x000fc800000000ff */
[----:B------:R-:W-:-:S04]  /*5b70*/  FFMA R28, R35, R26, R0 ;  /* 0x0000001a231c7223 */ /* 0x000fc80000000000 */
[----:B------:R-:W-:-:S04]  /*5b80*/  FFMA R28, R24, R28, R26 ;  /* 0x0000001c181c7223 */ /* 0x000fc8000000001a */
[----:B------:R-:W-:-:S04]  /*5b90*/  FFMA R35, R35, R28, R0 ;  /* 0x0000001c23237223 */ /* 0x000fc80000000000 */
[----:B------:R-:W-:-:S05]  /*5ba0*/  FFMA R0, R24, R35, R28 ;  /* 0x0000002318007223 */ /* 0x000fca000000001c */
[----:B------:R-:W-:-:S04]  /*5bb0*/  SHF.R.U32.HI R16, RZ, 0x17, R0 ;  /* 0x00000017ff107819 */ /* 0x000fc80000011600 */
[----:B------:R-:W-:-:S04]  /*5bc0*/  LOP3.LUT R16, R16, 0xff, RZ, 0xc0, !PT ;  /* 0x000000ff10107812 */ /* 0x000fc800078ec0ff */
[----:B------:R-:W-:-:S04]  /*5bd0*/  IADD3 R16, PT, PT, R16, R37, RZ ;  /* 0x0000002510107210 */ /* 0x000fc80007ffe0ff */
[----:B------:R-:W-:-:S04]  /*5be0*/  IADD3 R22, PT, PT, R16, -0x1, RZ ;  /* 0xffffffff10167810 */ /* 0x000fc80007ffe0ff */
[----:B------:R-:W-:-:S13]  /*5bf0*/  ISETP.GE.U32.AND P0, PT, R22, 0xfe, PT ;  /* 0x000000fe1600780c */ /* 0x000fda0003f06070 */
[----:B------:R-:W-:Y:S05]  /*5c00*/  @!P0 BRA `(.L_x_81) ;  /* 0x0000000000808947 */ /* 0x000fea0003800000 */
[----:B------:R-:W-:-:S13]  /*5c10*/  ISETP.GT.AND P0, PT, R16, 0xfe, PT ;  /* 0x000000fe1000780c */ /* 0x000fda0003f04270 */
[----:B------:R-:W-:Y:S05]  /*5c20*/  @P0 BRA `(.L_x_82) ;  /* 0x00000000006c0947 */ /* 0x000fea0003800000 */
[----:B------:R-:W-:-:S13]  /*5c30*/  ISETP.GE.AND P0, PT, R16, 0x1, PT ;  /* 0x000000011000780c */ /* 0x000fda0003f06270 */
[----:B------:R-:W-:Y:S05]  /*5c40*/  @P0 BRA `(.L_x_83) ;  /* 0x0000000000740947 */ /* 0x000fea0003800000 */
[----:B------:R-:W-:Y:S02]  /*5c50*/  ISETP.GE.AND P0, PT, R16, -0x18, PT ;  /* 0xffffffe81000780c */ /* 0x000fe40003f06270 */
[----:B------:R-:W-:-:S11]  /*5c60*/  LOP3.LUT R0, R0, 0x80000000, RZ, 0xc0, !PT ;  /* 0x8000000000007812 */ /* 0x000fd600078ec0ff */
[----:B------:R-:W-:Y:S05]  /*5c70*/  @!P0 BRA `(.L_x_83) ;  /* 0x0000000000688947 */ /* 0x000fea0003800000 */
[CCC-:B------:R-:W-:Y:S01]  /*5c80*/  FFMA.RZ R22, R24.reuse, R35.reuse, R28.reuse ;  /* 0x0000002318167223 */ /* 0x1c0fe2000000c01c */
[CCC-:B------:R-:W-:Y:S01]  /*5c90*/  FFMA.RP R26, R24.reuse, R35.reuse, R28.reuse ;  /* 0x00000023181a7223 */ /* 0x1c0fe2000000801c */
[----:B------:R-:W-:Y:S01]  /*5ca0*/  FFMA.RM R35, R24, R35, R28 ;  /* 0x0000002318237223 */ /* 0x000fe2000000401c */
[C---:B------:R-:W-:Y:S01]  /*5cb0*/  VIADD R24, R16.reuse, 0x20 ;  /* 0x0000002010187836 */ /* 0x040fe20000000000 */
[----:B------:R-:W-:Y:S02]  /*5cc0*/  ISETP.NE.AND P2, PT, R16, RZ, PT ;  /* 0x000000ff1000720c */ /* 0x000fe40003f45270 */
[----:B------:R-:W-:Y:S02]  /*5cd0*/  LOP3.LUT R22, R22, 0x7fffff, RZ, 0xc0, !PT ;  /* 0x007fffff16167812 */ /* 0x000fe400078ec0ff */
[----:B------:R-:W-:Y:S02]  /*5ce0*/  ISETP.NE.AND P1, PT, R16, RZ, PT ;  /* 0x000000ff1000720c */ /* 0x000fe40003f25270 */
[----:B------:R-:W-:-:S02]  /*5cf0*/  LOP3.LUT R37, R22, 0x800000, RZ, 0xfc, !PT ;  /* 0x0080000016257812 */ /* 0x000fc400078efcff */
[----:B------:R-:W-:Y:S02]  /*5d00*/  IADD3 R16, PT, PT, -R16, RZ, RZ ;  /* 0x000000ff10107210 */ /* 0x000fe40007ffe1ff */
[----:B------:R-:W-:Y:S02]  /*5d10*/  SHF.L.U32 R24, R37, R24, RZ ;  /* 0x0000001825187219 */ /* 0x000fe400000006ff */
[----:B------:R-:W-:Y:S02]  /*5d20*/  FSETP.NEU.FTZ.AND P0, PT, R26, R35, PT ;  /* 0x000000231a00720b */ /* 0x000fe40003f1d000 */
[----:B------:R-:W-:Y:S02]  /*5d30*/  SEL R16, R16, RZ, P2 ;  /* 0x000000ff10107207 */ /* 0x000fe40001000000 */
[----:B------:R-:W-:Y:S02]  /*5d40*/  ISETP.NE.AND P1, PT, R24, RZ, P1 ;  /* 0x000000ff1800720c */ /* 0x000fe40000f25270 */
[----:B------:R-:W-:-:S02]  /*5d50*/  SHF.R.U32.HI R37, RZ, R16, R37 ;  /* 0x00000010ff257219 */ /* 0x000fc40000011625 */
[----:B------:R-:W-:Y:S02]  /*5d60*/  PLOP3.LUT P0, PT, P0, P1, PT, 0xf8, 0x8f ;  /* 0x00000000008f781c */ /* 0x000fe40000703f70 */
[----:B------:R-:W-:Y:S02]  /*5d70*/  SHF.R.U32.HI R22, RZ, 0x1, R37 ;  /* 0x00000001ff167819 */ /* 0x000fe40000011625 */
[----:B------:R-:W-:-:S04]  /*5d80*/  SEL R35, RZ, 0x1, !P0 ;  /* 0x00000001ff237807 */ /* 0x000fc80004000000 */
[----:B------:R-:W-:-:S04]  /*5d90*/  LOP3.LUT R16, R35, 0x1, R22, 0xf8, !PT ;  /* 0x0000000123107812 */ /* 0x000fc800078ef816 */
[----:B------:R-:W-:-:S04]  /*5da0*/  LOP3.LUT R37, R16, R37, RZ, 0xc0, !PT ;  /* 0x0000002510257212 */ /* 0x000fc800078ec0ff */
[----:B------:R-:W-:-:S04]  /*5db0*/  IADD3 R37, PT, PT, R22, R37, RZ ;  /* 0x0000002516257210 */ /* 0x000fc80007ffe0ff */
[----:B------:R-:W-:Y:S01]  /*5dc0*/  LOP3.LUT R0, R37, R0, RZ, 0xfc, !PT ;  /* 0x0000000025007212 */ /* 0x000fe200078efcff */
[----:B------:R-:W-:Y:S06]  /*5dd0*/  BRA `(.L_x_83) ;  /* 0x0000000000107947 */ /* 0x000fec0003800000 */
.L_x_82:
[----:B------:R-:W-:-:S04]  /*5de0*/  LOP3.LUT R0, R0, 0x80000000, RZ, 0xc0, !PT ;  /* 0x8000000000007812 */ /* 0x000fc800078ec0ff */
[----:B------:R-:W-:Y:S01]  /*5df0*/  LOP3.LUT R0, R0, 0x7f800000, RZ, 0xfc, !PT ;  /* 0x7f80000000007812 */ /* 0x000fe200078efcff */
[----:B------:R-:W-:Y:S06]  /*5e00*/  BRA `(.L_x_83) ;  /* 0x0000000000047947 */ /* 0x000fec0003800000 */
.L_x_81:
[----:B------:R-:W-:-:S07]  /*5e10*/  LEA R0, R37, R0, 0x17 ;  /* 0x0000000025007211 */ /* 0x000fce00078eb8ff */
.L_x_83:
[----:B------:R-:W-:Y:S05]  /*5e20*/  BSYNC.RECONVERGENT B1 ;  /* 0x0000000000017941 */ /* 0x000fea0003800200 */
.L_x_80:
[----:B------:R-:W-:Y:S05]  /*5e30*/  BRA `(.L_x_84) ;  /* 0x0000000000207947 */ /* 0x000fea0003800000 */
.L_x_79:
[----:B------:R-:W-:-:S04]  /*5e40*/  LOP3.LUT R0, R35, 0x80000000, R0, 0x48, !PT ;  /* 0x8000000023007812 */ /* 0x000fc800078e4800 */
[----:B------:R-:W-:Y:S01]  /*5e50*/  LOP3.LUT R0, R0, 0x7f800000, RZ, 0xfc, !PT ;  /* 0x7f80000000007812 */ /* 0x000fe200078efcff */
[----:B------:R-:W-:Y:S06]  /*5e60*/  BRA `(.L_x_84) ;  /* 0x0000000000147947 */ /* 0x000fec0003800000 */
.L_x_78:
[----:B------:R-:W-:Y:S01]  /*5e70*/  LOP3.LUT R0, R35, 0x80000000, R0, 0x48, !PT ;  /* 0x8000000023007812 */ /* 0x000fe200078e4800 */
[----:B------:R-:W-:Y:S06]  /*5e80*/  BRA `(.L_x_84) ;  /* 0x00000000000c7947 */ /* 0x000fec0003800000 */
.L_x_77:
[----:B------:R-:W0:Y:S01]  /*5e90*/  MUFU.RSQ R0, -QNAN ;  /* 0xffc0000000007908 */ /* 0x000e220000001400 */
[----:B------:R-:W-:Y:S05]  /*5ea0*/  BRA `(.L_x_84) ;  /* 0x0000000000047947 */ /* 0x000fea0003800000 */
.L_x_76:
[----:B------:R-:W-:-:S07]  /*5eb0*/  FADD.FTZ R0, R0, R13 ;  /* 0x0000000d00007221 */ /* 0x000fce0000010000 */
.L_x_84:
[----:B------:R-:W-:Y:S05]  /*5ec0*/  BSYNC.RECONVERGENT B0 ;  /* 0x0000000000007941 */ /* 0x000fea0003800200 */
.L_x_74:
[----:B------:R-:W-:Y:S01]  /*5ed0*/  HFMA2 R35, -RZ, RZ, 0, 0 ;  /* 0x00000000ff237431 */ /* 0x000fe200000001ff */
[----:B------:R-:W-:-:S04]  /*5ee0*/  MOV R34, R2 ;  /* 0x0000000200227202 */ /* 0x000fc80000000f00 */
[----:B0-----:R-:W-:Y:S05]  /*5ef0*/  RET.REL.NODEC R34 `(_Z14gpuRegionLayerPKfPfS1_PijjjjjjS0_) ;  /* 0xffffffa022407950 */ /* 0x001fea0003c3ffff */
.L_x_85:
[----:B------:R-:W-:-:S00]  /*5f00*/  BRA `(.L_x_85) ;  /* 0xfffffffc00fc7947 */ /* 0x000fc0000383ffff */
[----:B------:R-:W-:-:S00]  /*5f10*/  NOP ;  /* 0x0000000000007918 */ /* 0x000fc00000000000 */
        /* <DEDUP_REMOVED lines=14> */
.L_x_87:


//--------------------- .nv.shared.reserved.0     --------------------------
	.section	.nv.shared.reserved.0,"aw",@nobits
	.weak		__nv_reservedSMEM_offset_0_alias
	.size		__nv_reservedSMEM_offset_0_alias, 0, 64
	.other		__nv_reservedSMEM_offset_0_alias,@"STO_CUDA_RESERVED_SHARED STV_DEFAULT"
__nv_reservedSMEM_offset_0_alias:
	.zero		0
	.zero		64


//--------------------- .nv.constant0._Z14gpuRegionLayerPKfPfS1_PijjjjjjS0_ --------------------------
	.section	.nv.constant0._Z14gpuRegionLayerPKfPfS1_PijjjjjjS0_,"a",@progbits
	.sectionflags	@""
	.align	4
.nv.constant0._Z14gpuRegionLayerPKfPfS1_PijjjjjjS0_:
	.zero		960


//--------------------- SYMBOLS --------------------------

	.type		.nv.reservedSmem.offset0,@object
	.size		.nv.reservedSmem.offset0,0x4
